//
// Generated by NVIDIA NVVM Compiler
//
// Compiler Build ID: CL-36424714
// Cuda compilation tools, release 13.0, V13.0.88
// Based on NVVM 20.0.0
//

.version 9.0
.target sm_100
.address_size 64

	// .globl	PBF_1
.func  (.param .b64 func_retval0) __internal_accurate_pow
(
	.param .b64 __internal_accurate_pow_param_0,
	.param .b64 __internal_accurate_pow_param_1
)
;

.visible .entry PBF_1(
	.param .u64 .ptr .align 1 PBF_1_param_0,
	.param .u64 .ptr .align 1 PBF_1_param_1,
	.param .f32 PBF_1_param_2,
	.param .u32 PBF_1_param_3
)
{
	.reg .pred 	%p<50>;
	.reg .b32 	%r<102>;
	.reg .b32 	%f<29>;
	.reg .b64 	%rd<20>;
	.reg .b64 	%fd<55>;

	ld.param.u64 	%rd6, [PBF_1_param_0];
	ld.param.u64 	%rd7, [PBF_1_param_1];
	ld.param.f32 	%f12, [PBF_1_param_2];
	ld.param.u32 	%r37, [PBF_1_param_3];
	cvta.to.global.u64 	%rd1, %rd7;
	cvta.to.global.u64 	%rd19, %rd6;
	mov.u32 	%r38, %ntid.x;
	mov.u32 	%r39, %ctaid.x;
	mov.u32 	%r40, %tid.x;
	mad.lo.s32 	%r1, %r38, %r39, %r40;
	setp.gt.s32 	%p3, %r1, %r37;
	@%p3 bra 	$L__BB0_22;
	mul.wide.s32 	%rd8, %r1, 40;
	add.s64 	%rd3, %rd19, %rd8;
	mul.lo.s32 	%r2, %r1, 200;
	setp.lt.s32 	%p4, %r37, 1;
	mov.f32 	%f26, 0f38D1B717;
	mov.b32 	%r99, 0;
	@%p4 bra 	$L__BB0_9;
	ld.global.f32 	%f1, [%rd3];
	ld.global.f32 	%f2, [%rd3+4];
	ld.global.f32 	%f3, [%rd3+8];
	mul.f32 	%f4, %f12, %f12;
	cvt.f64.f32 	%fd14, %f12;
	{
	.reg .b32 %temp; 
	mov.b64 	{%temp, %r43}, %fd14;
	}
	mov.f64 	%fd15, 0d4022000000000000;
	{
	.reg .b32 %temp; 
	mov.b64 	{%temp, %r44}, %fd15;
	}
	and.b32  	%r45, %r44, 2146435072;
	setp.eq.s32 	%p5, %r45, 1075838976;
	abs.f64 	%fd1, %fd14;
	setp.lt.s32 	%p7, %r43, 0;
	and.pred  	%p1, %p7, %p5;
	selp.b32 	%r46, %r43, 0, %p5;
	setp.lt.s32 	%p8, %r44, 0;
	or.b32  	%r47, %r46, 2146435072;
	selp.b32 	%r48, %r47, %r46, %p8;
	mov.b32 	%r99, 0;
	mov.b64 	%fd2, {%r99, %r48};
	add.f64 	%fd16, %fd14, 0d4022000000000000;
	{
	.reg .b32 %temp; 
	mov.b64 	{%temp, %r49}, %fd16;
	}
	and.b32  	%r3, %r49, 2146435072;
	selp.b32 	%r50, 0, 2146435072, %p8;
	and.b32  	%r51, %r44, 2147483647;
	setp.ne.s32 	%p9, %r51, 1071644672;
	and.pred  	%p10, %p5, %p9;
	or.b32  	%r52, %r50, -2147483648;
	selp.b32 	%r53, %r52, %r50, %p10;
	selp.b32 	%r54, %r53, %r50, %p7;
	mov.b64 	%fd3, {%r99, %r54};
	add.rn.f64 	%fd4, %fd14, %fd15;
	mov.f64 	%fd17, 0d4000000000000000;
	{
	.reg .b32 %temp; 
	mov.b64 	{%temp, %r55}, %fd17;
	}
	and.b32  	%r56, %r55, 2146435072;
	setp.eq.s32 	%p12, %r56, 1062207488;
	and.pred  	%p2, %p7, %p12;
	selp.b32 	%r57, %r43, 0, %p12;
	setp.lt.s32 	%p14, %r55, 0;
	or.b32  	%r58, %r57, 2146435072;
	selp.b32 	%r59, %r58, %r57, %p14;
	mov.b64 	%fd5, {%r99, %r59};
	add.f64 	%fd18, %fd14, 0d4000000000000000;
	{
	.reg .b32 %temp; 
	mov.b64 	{%temp, %r60}, %fd18;
	}
	and.b32  	%r4, %r60, 2146435072;
	selp.b32 	%r61, 0, 2146435072, %p14;
	and.b32  	%r62, %r55, 2147483647;
	setp.ne.s32 	%p15, %r62, 1071644672;
	and.pred  	%p16, %p12, %p15;
	or.b32  	%r63, %r61, -2147483648;
	selp.b32 	%r64, %r63, %r61, %p16;
	selp.b32 	%r65, %r64, %r61, %p7;
	mov.b64 	%fd6, {%r99, %r65};
	mov.f64 	%fd19, 0d4008000000000000;
	{
	.reg .b32 %temp; 
	mov.b64 	{%temp, %r5}, %fd19;
	}
	and.b32  	%r6, %r5, 2146435072;
	setp.lt.s32 	%p18, %r5, 0;
	selp.b32 	%r7, 0, 2146435072, %p18;
	neg.s32 	%r92, %r37;
	neg.s32 	%r91, %r1;
	mov.f32 	%f28, 0f00000000;
	mov.u32 	%r94, %r99;
$L__BB0_3:
	setp.eq.s32 	%p19, %r91, 0;
	@%p19 bra 	$L__BB0_27;
	ld.global.f32 	%f15, [%rd19];
	ld.global.f32 	%f16, [%rd19+4];
	ld.global.f32 	%f17, [%rd19+8];
	sub.f32 	%f18, %f1, %f15;
	sub.f32 	%f19, %f2, %f16;
	sub.f32 	%f20, %f3, %f17;
	mul.f32 	%f21, %f19, %f19;
	fma.rn.f32 	%f22, %f18, %f18, %f21;
	fma.rn.f32 	%f8, %f20, %f20, %f22;
	setp.gtu.f32 	%p20, %f8, %f4;
	@%p20 bra 	$L__BB0_27;
	setp.lt.s32 	%p21, %r5, 0;
	setp.eq.s32 	%p22, %r6, 1073741824;
	setp.eq.s32 	%p24, %r4, 2146435072;
	setp.eq.f32 	%p25, %f12, 0f3F800000;
	setp.neu.f64 	%p26, %fd1, 0d7FF0000000000000;
	setp.nan.f32 	%p27, %f12, %f12;
	setp.eq.s32 	%p28, %r3, 2146435072;
	setp.eq.f32 	%p29, %f12, 0f00000000;
	ld.global.f32 	%f9, [%rd19+24];
	{ // callseq 0, 0
	.param .b64 param0;
	st.param.f64 	[param0], %fd1;
	.param .b64 param1;
	st.param.f64 	[param1], 0d4022000000000000;
	.param .b64 retval0;
	call.uni (retval0), 
	__internal_accurate_pow, 
	(
	param0, 
	param1
	);
	ld.param.f64 	%fd20, [retval0];
	} // callseq 0
	neg.f64 	%fd22, %fd20;
	selp.f64 	%fd23, %fd22, %fd20, %p1;
	selp.f64 	%fd24, %fd2, %fd23, %p29;
	selp.f64 	%fd25, %fd24, %fd3, %p26;
	selp.f64 	%fd26, %fd4, %fd25, %p27;
	selp.f64 	%fd27, %fd26, %fd24, %p28;
	mul.f64 	%fd28, %fd27, 0d406921FA00000000;
	mov.f64 	%fd29, 0d4073B00000000000;
	div.rn.f64 	%fd30, %fd29, %fd28;
	selp.f64 	%fd7, 0d3FF91121EA775886, %fd30, %p25;
	{ // callseq 1, 0
	.param .b64 param0;
	st.param.f64 	[param0], %fd1;
	.param .b64 param1;
	st.param.f64 	[param1], 0d4000000000000000;
	.param .b64 retval0;
	call.uni (retval0), 
	__internal_accurate_pow, 
	(
	param0, 
	param1
	);
	ld.param.f64 	%fd31, [retval0];
	} // callseq 1
	neg.f64 	%fd33, %fd31;
	selp.f64 	%fd34, %fd33, %fd31, %p2;
	selp.f64 	%fd35, %fd5, %fd34, %p29;
	selp.f64 	%fd36, %fd35, %fd6, %p26;
	cvt.f64.f32 	%fd37, %f12;
	mov.f64 	%fd38, 0d4000000000000000;
	add.rn.f64 	%fd39, %fd37, %fd38;
	selp.f64 	%fd40, %fd39, %fd36, %p27;
	selp.f64 	%fd41, %fd40, %fd35, %p24;
	selp.f64 	%fd42, 0d3FF0000000000000, %fd41, %p25;
	cvt.f64.f32 	%fd43, %f8;
	sub.f64 	%fd8, %fd42, %fd43;
	{
	.reg .b32 %temp; 
	mov.b64 	{%temp, %r19}, %fd8;
	}
	abs.f64 	%fd9, %fd8;
	{ // callseq 2, 0
	.param .b64 param0;
	st.param.f64 	[param0], %fd9;
	.param .b64 param1;
	st.param.f64 	[param1], 0d4008000000000000;
	.param .b64 retval0;
	call.uni (retval0), 
	__internal_accurate_pow, 
	(
	param0, 
	param1
	);
	ld.param.f64 	%fd44, [retval0];
	} // callseq 2
	setp.lt.s32 	%p30, %r19, 0;
	neg.f64 	%fd46, %fd44;
	selp.f64 	%fd47, %fd46, %fd44, %p22;
	selp.f64 	%fd48, %fd47, %fd44, %p30;
	setp.eq.f64 	%p31, %fd8, 0d0000000000000000;
	selp.b32 	%r66, %r19, 0, %p22;
	or.b32  	%r67, %r66, 2146435072;
	selp.b32 	%r68, %r67, %r66, %p21;
	mov.b32 	%r69, 0;
	mov.b64 	%fd49, {%r69, %r68};
	selp.f64 	%fd54, %fd49, %fd48, %p31;
	add.f64 	%fd50, %fd8, 0d4008000000000000;
	{
	.reg .b32 %temp; 
	mov.b64 	{%temp, %r70}, %fd50;
	}
	and.b32  	%r71, %r70, 2146435072;
	setp.ne.s32 	%p32, %r71, 2146435072;
	@%p32 bra 	$L__BB0_25;
	setp.num.f64 	%p33, %fd8, %fd8;
	@%p33 bra 	$L__BB0_23;
	mov.f64 	%fd51, 0d4008000000000000;
	add.rn.f64 	%fd54, %fd8, %fd51;
	bra.uni 	$L__BB0_25;
$L__BB0_8:
	add.f32 	%f26, %f28, 0f38D1B717;
$L__BB0_9:
	setp.gt.s32 	%p41, %r99, 199;
	@%p41 bra 	$L__BB0_21;
	sub.s32 	%r11, 200, %r99;
	and.b32  	%r12, %r11, 7;
	add.s32 	%r80, %r99, -193;
	setp.lt.u32 	%p42, %r80, 7;
	@%p42 bra 	$L__BB0_13;
	add.s32 	%r97, %r99, %r2;
	and.b32  	%r81, %r11, -8;
	neg.s32 	%r96, %r81;
$L__BB0_12:
	.pragma "nounroll";
	mul.wide.s32 	%rd11, %r97, 4;
	add.s64 	%rd12, %rd1, %rd11;
	mov.b32 	%r82, -1;
	st.global.u32 	[%rd12], %r82;
	st.global.u32 	[%rd12+4], %r82;
	st.global.u32 	[%rd12+8], %r82;
	st.global.u32 	[%rd12+12], %r82;
	st.global.u32 	[%rd12+16], %r82;
	st.global.u32 	[%rd12+20], %r82;
	st.global.u32 	[%rd12+24], %r82;
	st.global.u32 	[%rd12+28], %r82;
	add.s32 	%r99, %r99, 8;
	add.s32 	%r97, %r97, 8;
	add.s32 	%r96, %r96, 8;
	setp.ne.s32 	%p43, %r96, 0;
	@%p43 bra 	$L__BB0_12;
$L__BB0_13:
	setp.eq.s32 	%p44, %r12, 0;
	@%p44 bra 	$L__BB0_21;
	and.b32  	%r32, %r11, 3;
	setp.lt.u32 	%p45, %r12, 4;
	@%p45 bra 	$L__BB0_16;
	add.s32 	%r83, %r99, %r2;
	mul.wide.s32 	%rd13, %r83, 4;
	add.s64 	%rd14, %rd1, %rd13;
	mov.b32 	%r84, -1;
	st.global.u32 	[%rd14], %r84;
	st.global.u32 	[%rd14+4], %r84;
	st.global.u32 	[%rd14+8], %r84;
	st.global.u32 	[%rd14+12], %r84;
	add.s32 	%r99, %r99, 4;
$L__BB0_16:
	setp.eq.s32 	%p46, %r32, 0;
	@%p46 bra 	$L__BB0_21;
	setp.eq.s32 	%p47, %r32, 1;
	@%p47 bra 	$L__BB0_19;
	add.s32 	%r85, %r99, %r2;
	mul.wide.s32 	%rd15, %r85, 4;
	add.s64 	%rd16, %rd1, %rd15;
	mov.b32 	%r86, -1;
	st.global.u32 	[%rd16], %r86;
	st.global.u32 	[%rd16+4], %r86;
	add.s32 	%r99, %r99, 2;
$L__BB0_19:
	and.b32  	%r87, %r11, 1;
	setp.eq.b32 	%p48, %r87, 1;
	not.pred 	%p49, %p48;
	@%p49 bra 	$L__BB0_21;
	add.s32 	%r88, %r99, %r2;
	mul.wide.s32 	%rd17, %r88, 4;
	add.s64 	%rd18, %rd1, %rd17;
	mov.b32 	%r89, -1;
	st.global.u32 	[%rd18], %r89;
$L__BB0_21:
	st.global.f32 	[%rd3+28], %f26;
	fma.rn.f32 	%f24, %f26, 0f3F000000, 0f3F800000;
	rcp.rn.f32 	%f25, %f24;
	st.global.f32 	[%rd3+36], %f25;
$L__BB0_22:
	ret;
$L__BB0_23:
	setp.neu.f64 	%p34, %fd9, 0d7FF0000000000000;
	@%p34 bra 	$L__BB0_25;
	and.b32  	%r73, %r5, 2147483647;
	setp.ne.s32 	%p37, %r73, 1071644672;
	or.b32  	%r74, %r7, -2147483648;
	selp.b32 	%r75, %r74, %r7, %p37;
	selp.b32 	%r76, %r75, %r7, %p22;
	selp.b32 	%r77, %r76, %r7, %p30;
	mov.b32 	%r78, 0;
	mov.b64 	%fd54, {%r78, %r77};
$L__BB0_25:
	setp.eq.f64 	%p38, %fd8, 0d3FF0000000000000;
	selp.f64 	%fd52, 0d3FF0000000000000, %fd54, %p38;
	mul.f64 	%fd53, %fd7, %fd52;
	cvt.rn.f32.f64 	%f23, %fd53;
	fma.rn.f32 	%f28, %f9, %f23, %f28;
	setp.gt.s32 	%p39, %r99, 199;
	@%p39 bra 	$L__BB0_27;
	add.s32 	%r79, %r99, %r2;
	mul.wide.s32 	%rd9, %r79, 4;
	add.s64 	%rd10, %rd1, %rd9;
	st.global.u32 	[%rd10], %r94;
	add.s32 	%r99, %r99, 1;
$L__BB0_27:
	add.s32 	%r94, %r94, 1;
	add.s32 	%r92, %r92, 1;
	setp.eq.s32 	%p40, %r92, 0;
	add.s32 	%r91, %r91, 1;
	add.s64 	%rd19, %rd19, 40;
	@%p40 bra 	$L__BB0_8;
	bra.uni 	$L__BB0_3;

}
.func  (.param .b64 func_retval0) __internal_accurate_pow(
	.param .b64 __internal_accurate_pow_param_0,
	.param .b64 __internal_accurate_pow_param_1
)
{
	.reg .pred 	%p<8>;
	.reg .b32 	%r<49>;
	.reg .b32 	%f<3>;
	.reg .b64 	%fd<109>;

	ld.param.f64 	%fd10, [__internal_accurate_pow_param_0];
	ld.param.f64 	%fd11, [__internal_accurate_pow_param_1];
	{
	.reg .b32 %temp; 
	mov.b64 	{%temp, %r46}, %fd10;
	}
	{
	.reg .b32 %temp; 
	mov.b64 	{%r45, %temp}, %fd10;
	}
	shr.u32 	%r47, %r46, 20;
	setp.gt.u32 	%p1, %r46, 1048575;
	@%p1 bra 	$L__BB1_2;
	mul.f64 	%fd12, %fd10, 0d4350000000000000;
	{
	.reg .b32 %temp; 
	mov.b64 	{%temp, %r46}, %fd12;
	}
	{
	.reg .b32 %temp; 
	mov.b64 	{%r45, %temp}, %fd12;
	}
	shr.u32 	%r16, %r46, 20;
	add.s32 	%r47, %r16, -54;
$L__BB1_2:
	add.s32 	%r48, %r47, -1023;
	and.b32  	%r17, %r46, -2146435073;
	or.b32  	%r18, %r17, 1072693248;
	mov.b64 	%fd107, {%r45, %r18};
	setp.lt.u32 	%p2, %r18, 1073127583;
	@%p2 bra 	$L__BB1_4;
	{
	.reg .b32 %temp; 
	mov.b64 	{%r19, %temp}, %fd107;
	}
	{
	.reg .b32 %temp; 
	mov.b64 	{%temp, %r20}, %fd107;
	}
	add.s32 	%r21, %r20, -1048576;
	mov.b64 	%fd107, {%r19, %r21};
	add.s32 	%r48, %r47, -1022;
$L__BB1_4:
	add.f64 	%fd13, %fd107, 0dBFF0000000000000;
	add.f64 	%fd14, %fd107, 0d3FF0000000000000;
	rcp.approx.ftz.f64 	%fd15, %fd14;
	neg.f64 	%fd16, %fd14;
	fma.rn.f64 	%fd17, %fd16, %fd15, 0d3FF0000000000000;
	fma.rn.f64 	%fd18, %fd17, %fd17, %fd17;
	fma.rn.f64 	%fd19, %fd18, %fd15, %fd15;
	mul.f64 	%fd20, %fd13, %fd19;
	fma.rn.f64 	%fd21, %fd13, %fd19, %fd20;
	mul.f64 	%fd22, %fd21, %fd21;
	fma.rn.f64 	%fd23, %fd22, 0d3EB0F5FF7D2CAFE2, 0d3ED0F5D241AD3B5A;
	fma.rn.f64 	%fd24, %fd23, %fd22, 0d3EF3B20A75488A3F;
	fma.rn.f64 	%fd25, %fd24, %fd22, 0d3F1745CDE4FAECD5;
	fma.rn.f64 	%fd26, %fd25, %fd22, 0d3F3C71C7258A578B;
	fma.rn.f64 	%fd27, %fd26, %fd22, 0d3F6249249242B910;
	fma.rn.f64 	%fd28, %fd27, %fd22, 0d3F89999999999DFB;
	sub.f64 	%fd29, %fd13, %fd21;
	add.f64 	%fd30, %fd29, %fd29;
	neg.f64 	%fd31, %fd21;
	fma.rn.f64 	%fd32, %fd31, %fd13, %fd30;
	mul.f64 	%fd33, %fd19, %fd32;
	fma.rn.f64 	%fd34, %fd22, %fd28, 0d3FB5555555555555;
	mov.f64 	%fd35, 0d3FB5555555555555;
	sub.f64 	%fd36, %fd35, %fd34;
	fma.rn.f64 	%fd37, %fd22, %fd28, %fd36;
	add.f64 	%fd38, %fd37, 0dBC46A4CB00B9E7B0;
	add.f64 	%fd39, %fd34, %fd38;
	sub.f64 	%fd40, %fd34, %fd39;
	add.f64 	%fd41, %fd38, %fd40;
	mul.rn.f64 	%fd42, %fd21, %fd21;
	neg.f64 	%fd43, %fd42;
	fma.rn.f64 	%fd44, %fd21, %fd21, %fd43;
	{
	.reg .b32 %temp; 
	mov.b64 	{%r22, %temp}, %fd33;
	}
	{
	.reg .b32 %temp; 
	mov.b64 	{%temp, %r23}, %fd33;
	}
	add.s32 	%r24, %r23, 1048576;
	mov.b64 	%fd45, {%r22, %r24};
	fma.rn.f64 	%fd46, %fd21, %fd45, %fd44;
	mul.rn.f64 	%fd47, %fd42, %fd21;
	neg.f64 	%fd48, %fd47;
	fma.rn.f64 	%fd49, %fd42, %fd21, %fd48;
	fma.rn.f64 	%fd50, %fd42, %fd33, %fd49;
	fma.rn.f64 	%fd51, %fd46, %fd21, %fd50;
	mul.rn.f64 	%fd52, %fd39, %fd47;
	neg.f64 	%fd53, %fd52;
	fma.rn.f64 	%fd54, %fd39, %fd47, %fd53;
	fma.rn.f64 	%fd55, %fd39, %fd51, %fd54;
	fma.rn.f64 	%fd56, %fd41, %fd47, %fd55;
	add.f64 	%fd57, %fd52, %fd56;
	sub.f64 	%fd58, %fd52, %fd57;
	add.f64 	%fd59, %fd56, %fd58;
	add.f64 	%fd60, %fd21, %fd57;
	sub.f64 	%fd61, %fd21, %fd60;
	add.f64 	%fd62, %fd57, %fd61;
	add.f64 	%fd63, %fd59, %fd62;
	add.f64 	%fd64, %fd33, %fd63;
	add.f64 	%fd65, %fd60, %fd64;
	sub.f64 	%fd66, %fd60, %fd65;
	add.f64 	%fd67, %fd64, %fd66;
	xor.b32  	%r25, %r48, -2147483648;
	mov.b32 	%r26, 1127219200;
	mov.b64 	%fd68, {%r25, %r26};
	mov.b32 	%r27, -2147483648;
	mov.b64 	%fd69, {%r27, %r26};
	sub.f64 	%fd70, %fd68, %fd69;
	fma.rn.f64 	%fd71, %fd70, 0d3FE62E42FEFA39EF, %fd65;
	fma.rn.f64 	%fd72, %fd70, 0dBFE62E42FEFA39EF, %fd71;
	sub.f64 	%fd73, %fd72, %fd65;
	sub.f64 	%fd74, %fd67, %fd73;
	fma.rn.f64 	%fd75, %fd70, 0d3C7ABC9E3B39803F, %fd74;
	add.f64 	%fd76, %fd71, %fd75;
	sub.f64 	%fd77, %fd71, %fd76;
	add.f64 	%fd78, %fd75, %fd77;
	{
	.reg .b32 %temp; 
	mov.b64 	{%temp, %r28}, %fd11;
	}
	{
	.reg .b32 %temp; 
	mov.b64 	{%r29, %temp}, %fd11;
	}
	shl.b32 	%r30, %r28, 1;
	setp.gt.u32 	%p3, %r30, -33554433;
	and.b32  	%r31, %r28, -15728641;
	selp.b32 	%r32, %r31, %r28, %p3;
	mov.b64 	%fd79, {%r29, %r32};
	mul.rn.f64 	%fd80, %fd76, %fd79;
	neg.f64 	%fd81, %fd80;
	fma.rn.f64 	%fd82, %fd76, %fd79, %fd81;
	fma.rn.f64 	%fd83, %fd78, %fd79, %fd82;
	add.f64 	%fd4, %fd80, %fd83;
	sub.f64 	%fd84, %fd80, %fd4;
	add.f64 	%fd5, %fd83, %fd84;
	fma.rn.f64 	%fd85, %fd4, 0d3FF71547652B82FE, 0d4338000000000000;
	{
	.reg .b32 %temp; 
	mov.b64 	{%r13, %temp}, %fd85;
	}
	mov.f64 	%fd86, 0dC338000000000000;
	add.rn.f64 	%fd87, %fd85, %fd86;
	fma.rn.f64 	%fd88, %fd87, 0dBFE62E42FEFA39EF, %fd4;
	fma.rn.f64 	%fd89, %fd87, 0dBC7ABC9E3B39803F, %fd88;
	fma.rn.f64 	%fd90, %fd89, 0d3E5ADE1569CE2BDF, 0d3E928AF3FCA213EA;
	fma.rn.f64 	%fd91, %fd90, %fd89, 0d3EC71DEE62401315;
	fma.rn.f64 	%fd92, %fd91, %fd89, 0d3EFA01997C89EB71;
	fma.rn.f64 	%fd93, %fd92, %fd89, 0d3F2A01A014761F65;
	fma.rn.f64 	%fd94, %fd93, %fd89, 0d3F56C16C1852B7AF;
	fma.rn.f64 	%fd95, %fd94, %fd89, 0d3F81111111122322;
	fma.rn.f64 	%fd96, %fd95, %fd89, 0d3FA55555555502A1;
	fma.rn.f64 	%fd97, %fd96, %fd89, 0d3FC5555555555511;
	fma.rn.f64 	%fd98, %fd97, %fd89, 0d3FE000000000000B;
	fma.rn.f64 	%fd99, %fd98, %fd89, 0d3FF0000000000000;
	fma.rn.f64 	%fd100, %fd99, %fd89, 0d3FF0000000000000;
	{
	.reg .b32 %temp; 
	mov.b64 	{%r14, %temp}, %fd100;
	}
	{
	.reg .b32 %temp; 
	mov.b64 	{%temp, %r15}, %fd100;
	}
	shl.b32 	%r33, %r13, 20;
	add.s32 	%r34, %r33, %r15;
	mov.b64 	%fd108, {%r14, %r34};
	{
	.reg .b32 %temp; 
	mov.b64 	{%temp, %r35}, %fd4;
	}
	mov.b32 	%f2, %r35;
	abs.f32 	%f1, %f2;
	setp.lt.f32 	%p4, %f1, 0f4086232B;
	@%p4 bra 	$L__BB1_7;
	setp.lt.f64 	%p5, %fd4, 0d0000000000000000;
	add.f64 	%fd101, %fd4, 0d7FF0000000000000;
	selp.f64 	%fd108, 0d0000000000000000, %fd101, %p5;
	setp.geu.f32 	%p6, %f1, 0f40874800;
	@%p6 bra 	$L__BB1_7;
	shr.u32 	%r36, %r13, 31;
	add.s32 	%r37, %r13, %r36;
	shr.s32 	%r38, %r37, 1;
	shl.b32 	%r39, %r38, 20;
	add.s32 	%r40, %r15, %r39;
	mov.b64 	%fd102, {%r14, %r40};
	sub.s32 	%r41, %r13, %r38;
	shl.b32 	%r42, %r41, 20;
	add.s32 	%r43, %r42, 1072693248;
	mov.b32 	%r44, 0;
	mov.b64 	%fd103, {%r44, %r43};
	mul.f64 	%fd108, %fd103, %fd102;
$L__BB1_7:
	abs.f64 	%fd104, %fd108;
	setp.eq.f64 	%p7, %fd104, 0d7FF0000000000000;
	fma.rn.f64 	%fd105, %fd108, %fd5, %fd108;
	selp.f64 	%fd106, %fd108, %fd105, %p7;
	st.param.f64 	[func_retval0], %fd106;
	ret;

}


// ===== COMPILED SASS (sm_100) =====

	.target	sm_100

	.elftype	@"ET_EXEC"


//--------------------- .note.nv.tkinfo           --------------------------
	.section	.note.nv.tkinfo,"",@"SHT_NOTE"
	.sectionflags	@"SHF_NOTE_NV_TKINFO"
	.tkinfo
        /*0018*/ 	.word	0x00000002
        /*0030*/ 	.string	""
        /*0030*/ 	.string	"ptxas"
        /*0030*/ 	.string	"Cuda compilation tools, release 13.0, V13.0.88"
        /*0030*/ 	.string	"Build cuda_13.0.r13.0/compiler.36424714_0"
        /*0030*/ 	.string	"-arch sm_100 -m 64 "



//--------------------- .note.nv.cuinfo           --------------------------
	.section	.note.nv.cuinfo,"",@"SHT_NOTE"
	.sectionflags	@"SHF_NOTE_NV_CUINFO"
        /*0018*/ 	.short	0x0002
        /*001a*/ 	.short	0x0064
        /*001c*/ 	.short	0x0082
	.zero		2


//--------------------- .nv.info                  --------------------------
	.section	.nv.info,"",@"SHT_CUDA_INFO"
	.align	4


	//----- nvinfo : EIATTR_REGCOUNT
	.align		4
        /*0000*/ 	.byte	0x04, 0x2f
        /*0002*/ 	.short	(.L_1 - .L_0)
	.align		4
.L_0:
        /*0004*/ 	.word	index@(PBF_1)
        /*0008*/ 	.word	0x00000030


	//----- nvinfo : EIATTR_FRAME_SIZE
	.align		4
.L_1:
        /*000c*/ 	.byte	0x04, 0x11
        /*000e*/ 	.short	(.L_3 - .L_2)
	.align		4
.L_2:
        /*0010*/ 	.word	index@($PBF_1$__internal_accurate_pow)
        /*0014*/ 	.word	0x00000000


	//----- nvinfo : EIATTR_FRAME_SIZE
	.align		4
.L_3:
        /*0018*/ 	.byte	0x04, 0x11
        /*001a*/ 	.short	(.L_5 - .L_4)
	.align		4
.L_4:
        /*001c*/ 	.word	index@($__internal_1_$__cuda_sm20_rcp_rn_f32_slowpath)
        /*0020*/ 	.word	0x00000000


	//----- nvinfo : EIATTR_FRAME_SIZE
	.align		4
.L_5:
        /*0024*/ 	.byte	0x04, 0x11
        /*0026*/ 	.short	(.L_7 - .L_6)
	.align		4
.L_6:
        /*0028*/ 	.word	index@($__internal_0_$__cuda_sm20_div_rn_f64_full)
        /*002c*/ 	.word	0x00000000


	//----- nvinfo : EIATTR_FRAME_SIZE
	.align		4
.L_7:
        /*0030*/ 	.byte	0x04, 0x11
        /*0032*/ 	.short	(.L_9 - .L_8)
	.align		4
.L_8:
        /*0034*/ 	.word	index@(PBF_1)
        /*0038*/ 	.word	0x00000000


	//----- nvinfo : EIATTR_MIN_STACK_SIZE
	.align		4
.L_9:
        /*003c*/ 	.byte	0x04, 0x12
        /*003e*/ 	.short	(.L_11 - .L_10)
	.align		4
.L_10:
        /*0040*/ 	.word	index@(PBF_1)
        /*0044*/ 	.word	0x00000000
.L_11:


//--------------------- .nv.compat                --------------------------
	.section	.nv.compat,"",@"SHT_CUDA_COMPAT_INFO"
	.align	4
        /*0000*/ 	.byte	0x02, 0x09, 0x00, 0x00, 0x02, 0x02, 0x01, 0x00, 0x02, 0x05, 0x05, 0x00, 0x03, 0x07, 0x01, 0x01
        /*0010*/ 	.byte	0x02, 0x03, 0x00, 0x00, 0x02, 0x06, 0x01, 0x00, 0x04, 0x0b, 0x08, 0x00, 0x01, 0x00, 0x00, 0x00
        /*0020*/ 	.byte	0x00, 0x00, 0x00, 0x00


//--------------------- .nv.info.PBF_1            --------------------------
	.section	.nv.info.PBF_1,"",@"SHT_CUDA_INFO"
	.sectionflags	@""
	.align	4


	//----- nvinfo : EIATTR_CUDA_API_VERSION
	.align		4
        /*0000*/ 	.byte	0x04, 0x37
        /*0002*/ 	.short	(.L_13 - .L_12)
.L_12:
        /*0004*/ 	.word	0x00000082


	//----- nvinfo : EIATTR_KPARAM_INFO
	.align		4
.L_13:
        /*0008*/ 	.byte	0x04, 0x17
        /*000a*/ 	.short	(.L_15 - .L_14)
.L_14:
        /*000c*/ 	.word	0x00000000
        /*0010*/ 	.short	0x0003
        /*0012*/ 	.short	0x0014
        /*0014*/ 	.byte	0x00, 0xf0, 0x11, 0x00


	//----- nvinfo : EIATTR_KPARAM_INFO
	.align		4
.L_15:
        /*0018*/ 	.byte	0x04, 0x17
        /*001a*/ 	.short	(.L_17 - .L_16)
.L_16:
        /*001c*/ 	.word	0x00000000
        /*0020*/ 	.short	0x0002
        /*0022*/ 	.short	0x0010
        /*0024*/ 	.byte	0x00, 0xf0, 0x11, 0x00


	//----- nvinfo : EIATTR_KPARAM_INFO
	.align		4
.L_17:
        /*0028*/ 	.byte	0x04, 0x17
        /*002a*/ 	.short	(.L_19 - .L_18)
.L_18:
        /*002c*/ 	.word	0x00000000
        /*0030*/ 	.short	0x0001
        /*0032*/ 	.short	0x0008
        /*0034*/ 	.byte	0x00, 0xf5, 0x21, 0x00


	//----- nvinfo : EIATTR_KPARAM_INFO
	.align		4
.L_19:
        /*0038*/ 	.byte	0x04, 0x17
        /*003a*/ 	.short	(.L_21 - .L_20)
.L_20:
        /*003c*/ 	.word	0x00000000
        /*0040*/ 	.short	0x0000
        /*0042*/ 	.short	0x0000
        /*0044*/ 	.byte	0x00, 0xf5, 0x21, 0x00


	//----- nvinfo : EIATTR_SPARSE_MMA_MASK
	.align		4
.L_21:
        /*0048*/ 	.byte	0x03, 0x50
        /*004a*/ 	.short	0x0000


	//----- nvinfo : EIATTR_MAXREG_COUNT
	.align		4
        /*004c*/ 	.byte	0x03, 0x1b
        /*004e*/ 	.short	0x00ff


	//----- nvinfo : EIATTR_MERCURY_ISA_VERSION
	.align		4
        /*0050*/ 	.byte	0x03, 0x5f
        /*0052*/ 	.short	0x0101


	//----- nvinfo : EIATTR_VRC_CTA_INIT_COUNT
	.align		4
        /*0054*/ 	.byte	0x02, 0x4a
	.zero		1
	.zero		1


	//----- nvinfo : EIATTR_EXIT_INSTR_OFFSETS
	.align		4
        /*0058*/ 	.byte	0x04, 0x1c
        /*005a*/ 	.short	(.L_23 - .L_22)


	//   ....[0]....
.L_22:
        /*005c*/ 	.word	0x00000080


	//   ....[1]....
        /*0060*/ 	.word	0x00001030


	//----- nvinfo : EIATTR_CRS_STACK_SIZE
	.align		4
.L_23:
        /*0064*/ 	.byte	0x04, 0x1e
        /*0066*/ 	.short	(.L_25 - .L_24)
.L_24:
        /*0068*/ 	.word	0x00000000


	//----- nvinfo : EIATTR_CBANK_PARAM_SIZE
	.align		4
.L_25:
        /*006c*/ 	.byte	0x03, 0x19
        /*006e*/ 	.short	0x0018


	//----- nvinfo : EIATTR_PARAM_CBANK
	.align		4
        /*0070*/ 	.byte	0x04, 0x0a
        /*0072*/ 	.short	(.L_27 - .L_26)
	.align		4
.L_26:
        /*0074*/ 	.word	index@(.nv.constant0.PBF_1)
        /*0078*/ 	.short	0x0380
        /*007a*/ 	.short	0x0018


	//----- nvinfo : EIATTR_SW_WAR
	.align		4
.L_27:
        /*007c*/ 	.byte	0x04, 0x36
        /*007e*/ 	.short	(.L_29 - .L_28)
.L_28:
        /*0080*/ 	.word	0x00000008
.L_29:


//--------------------- .nv.callgraph             --------------------------
	.section	.nv.callgraph,"",@"SHT_CUDA_CALLGRAPH"
	.align	4
	.sectionentsize	8
	.align		4
        /*0000*/ 	.word	0x00000000
	.align		4
        /*0004*/ 	.word	0xffffffff
	.align		4
        /*0008*/ 	.word	0x00000000
	.align		4
        /*000c*/ 	.word	0xfffffffe
	.align		4
        /*0010*/ 	.word	0x00000000
	.align		4
        /*0014*/ 	.word	0xfffffffd
	.align		4
        /*0018*/ 	.word	0x00000000
	.align		4
        /*001c*/ 	.word	0xfffffffc


//--------------------- .text.PBF_1               --------------------------
	.section	.text.PBF_1,"ax",@progbits
	.align	128
        .global         PBF_1
        .type           PBF_1,@function
        .size           PBF_1,(.L_x_33 - PBF_1)
        .other          PBF_1,@"STO_CUDA_ENTRY STV_DEFAULT"
PBF_1:
.text.PBF_1:
[----:B------:R-:W-:Y:S01]  /*0000*/  LDC R1, c[0x0][0x37c] ;  /* 0x0000df00ff017b82 */ /* 0x000fe20000000800 */
[----:B------:R-:W0:Y:S01]  /*0010*/  S2R R38, SR_CTAID.X ;  /* 0x0000000000267919 */ /* 0x000e220000002500 */
[----:B------:R-:W0:Y:S01]  /*0020*/  LDCU UR4, c[0x0][0x360] ;  /* 0x00006c00ff0477ac */ /* 0x000e220008000800 */
[----:B------:R-:W0:Y:S01]  /*0030*/  S2R R3, SR_TID.X ;  /* 0x0000000000037919 */ /* 0x000e220000002100 */
[----:B------:R-:W1:Y:S01]  /*0040*/  LDCU UR8, c[0x0][0x394] ;  /* 0x00007280ff0877ac */ /* 0x000e620008000800 */
[----:B------:R-:W2:Y:S01]  /*0050*/  LDCU.64 UR6, c[0x0][0x380] ;  /* 0x00007000ff0677ac */ /* 0x000ea20008000a00 */
[----:B0-----:R-:W-:-:S05]  /*0060*/  IMAD R38, R38, UR4, R3 ;  /* 0x0000000426267c24 */ /* 0x001fca000f8e0203 */
[----:B-1----:R-:W-:-:S13]  /*0070*/  ISETP.GT.AND P0, PT, R38, UR8, PT ;  /* 0x0000000826007c0c */ /* 0x002fda000bf04270 */
[----:B--2---:R-:W-:Y:S05]  /*0080*/  @P0 EXIT ;  /* 0x000000000000094d */ /* 0x004fea0003800000 */
[----:B------:R-:W0:Y:S01]  /*0090*/  LDC.64 R10, c[0x0][0x380] ;  /* 0x0000e000ff0a7b82 */ /* 0x000e220000000a00 */
[----:B------:R-:W-:Y:S01]  /*00a0*/  UISETP.GE.AND UP0, UPT, UR8, 0x1, UPT ;  /* 0x000000010800788c */ /* 0x000fe2000bf06270 */
[----:B------:R-:W-:Y:S01]  /*00b0*/  IMAD.MOV.U32 R13, RZ, RZ, 0x38d1b717 ;  /* 0x38d1b717ff0d7424 */ /* 0x000fe200078e00ff */
[----:B------:R-:W1:Y:S01]  /*00c0*/  LDCU.64 UR10, c[0x0][0x358] ;  /* 0x00006b00ff0a77ac */ /* 0x000e620008000a00 */
[----:B------:R-:W-:Y:S02]  /*00d0*/  IMAD.MOV.U32 R9, RZ, RZ, RZ ;  /* 0x000000ffff097224 */ /* 0x000fe400078e00ff */
[----:B0-----:R-:W-:-:S04]  /*00e0*/  IMAD.WIDE R10, R38, 0x28, R10 ;  /* 0x00000028260a7825 */ /* 0x001fc800078e020a */
[----:B-1----:R-:W-:Y:S05]  /*00f0*/  BRA.U !UP0, `(.L_x_0) ;  /* 0x0000000908887547 */ /* 0x002fea000b800000 */
[----:B------:R0:W5:Y:S01]  /*0100*/  LDG.E R8, desc[UR10][R10.64] ;  /* 0x0000000a0a087981 */ /* 0x000162000c1e1900 */
[----:B------:R-:W1:Y:S03]  /*0110*/  LDC R0, c[0x0][0x390] ;  /* 0x0000e400ff007b82 */ /* 0x000e660000000800 */
[----:B------:R0:W5:Y:S04]  /*0120*/  LDG.E R7, desc[UR10][R10.64+0x4] ;  /* 0x0000040a0a077981 */ /* 0x000168000c1e1900 */
[----:B------:R0:W5:Y:S01]  /*0130*/  LDG.E R6, desc[UR10][R10.64+0x8] ;  /* 0x0000080a0a067981 */ /* 0x000162000c1e1900 */
[----:B------:R-:W-:Y:S01]  /*0140*/  IMAD.MOV.U32 R9, RZ, RZ, RZ ;  /* 0x000000ffff097224 */ /* 0x000fe200078e00ff */
[----:B------:R-:W-:Y:S01]  /*0150*/  UMOV UR5, 0x7ff00000 ;  /* 0x7ff0000000057882 */ /* 0x000fe20000000000 */
[----:B------:R-:W2:Y:S01]  /*0160*/  LDCU UR9, c[0x0][0x390] ;  /* 0x00007200ff0977ac */ /* 0x000ea20008000800 */
[----:B------:R-:W-:Y:S01]  /*0170*/  UIADD3 UR8, UPT, UPT, -UR8, URZ, URZ ;  /* 0x000000ff08087290 */ /* 0x000fe2000fffe1ff */
[----:B------:R-:W-:Y:S01]  /*0180*/  UMOV UR4, URZ ;  /* 0x000000ff00047c82 */ /* 0x000fe20008000000 */
[----:B-1----:R1:W3:Y:S02]  /*0190*/  F2F.F64.F32 R12, R0 ;  /* 0x00000000000c7310 */ /* 0x0022e40000201800 */
[----:B-1----:R-:W-:Y:S01]  /*01a0*/  FMUL R0, R0, R0 ;  /* 0x0000000000007220 */ /* 0x002fe20000400000 */
[----:B---3--:R-:W-:Y:S01]  /*01b0*/  R2UR UR13, R13 ;  /* 0x000000000d0d72ca */ /* 0x008fe200000e0000 */
[C---:B------:R-:W-:Y:S01]  /*01c0*/  DADD R14, R12.reuse, 2 ;  /* 0x400000000c0e7429 */ /* 0x040fe20000000000 */
[----:B------:R-:W-:Y:S01]  /*01d0*/  R2UR UR12, R12 ;  /* 0x000000000c0c72ca */ /* 0x000fe200000e0000 */
[----:B------:R-:W-:-:S06]  /*01e0*/  DADD R2, R12, 9 ;  /* 0x402200000c027429 */ /* 0x000fcc0000000000 */
[----:B------:R-:W-:Y:S02]  /*01f0*/  IMAD.MOV.U32 R2, RZ, RZ, RZ ;  /* 0x000000ffff027224 */ /* 0x000fe400078e00ff */
[----:B------:R-:W-:Y:S01]  /*0200*/  LOP3.LUT R4, R15, 0x7ff00000, RZ, 0xc0, !PT ;  /* 0x7ff000000f047812 */ /* 0x000fe200078ec0ff */
[----:B------:R-:W-:Y:S01]  /*0210*/  DADD R14, R12, 9 ;  /* 0x402200000c0e7429 */ /* 0x000fe20000000000 */
[----:B------:R-:W-:Y:S01]  /*0220*/  UISETP.GE.AND UP0, UPT, UR13, URZ, UPT ;  /* 0x000000ff0d00728c */ /* 0x000fe2000bf06270 */
[----:B------:R-:W-:Y:S01]  /*0230*/  LOP3.LUT R5, R3, 0x7ff00000, RZ, 0xc0, !PT ;  /* 0x7ff0000003057812 */ /* 0x000fe200078ec0ff */
[----:B------:R-:W-:Y:S02]  /*0240*/  IMAD.MOV R3, RZ, RZ, -R38 ;  /* 0x000000ffff037224 */ /* 0x000fe400078e0a26 */
[----:B0-2---:R-:W-:-:S12]  /*0250*/  USEL UR5, UR5, 0xfff00000, UP0 ;  /* 0xfff0000005057887 */ /* 0x005fd80008000000 */
.L_x_10:
[----:B------:R-:W-:Y:S01]  /*0260*/  ISETP.NE.AND P0, PT, R3, RZ, PT ;  /* 0x000000ff0300720c */ /* 0x000fe20003f05270 */
[----:B------:R-:W-:-:S12]  /*0270*/  BSSY.RECONVERGENT B0, `(.L_x_1) ;  /* 0x0000082000007945 */ /* 0x000fd80003800200 */
[----:B------:R-:W-:Y:S05]  /*0280*/  @!P0 BRA `(.L_x_2) ;  /* 0x0000000800008947 */ /* 0x000fea0003800000 */
[----:B------:R-:W-:Y:S02]  /*0290*/  IMAD.U32 R18, RZ, RZ, UR6 ;  /* 0x00000006ff127e24 */ /* 0x000fe4000f8e00ff */
[----:B------:R-:W-:Y:S02]  /*02a0*/  IMAD.U32 R19, RZ, RZ, UR7 ;  /* 0x00000007ff137e24 */ /* 0x000fe4000f8e00ff */
[----:B------:R-:W-:Y:S02]  /*02b0*/  IMAD.U32 R17, RZ, RZ, UR7 ;  /* 0x00000007ff117e24 */ /* 0x000fe4000f8e00ff */
[----:B------:R-:W-:Y:S01]  /*02c0*/  IMAD.U32 R16, RZ, RZ, UR6 ;  /* 0x00000006ff107e24 */ /* 0x000fe2000f8e00ff */
[----:B------:R-:W2:Y:S01]  /*02d0*/  LDG.E R18, desc[UR10][R18.64+0x4] ;  /* 0x0000040a12127981 */ /* 0x000ea2000c1e1900 */
[----:B------:R-:W-:Y:S02]  /*02e0*/  IMAD.U32 R21, RZ, RZ, UR7 ;  /* 0x00000007ff157e24 */ /* 0x000fe4000f8e00ff */
[----:B------:R-:W-:Y:S01]  /*02f0*/  IMAD.U32 R20, RZ, RZ, UR6 ;  /* 0x00000006ff147e24 */ /* 0x000fe2000f8e00ff */
[----:B------:R-:W3:Y:S04]  /*0300*/  LDG.E R17, desc[UR10][R16.64] ;  /* 0x0000000a10117981 */ /* 0x000ee8000c1e1900 */
[----:B------:R-:W4:Y:S01]  /*0310*/  LDG.E R21, desc[UR10][R20.64+0x8] ;  /* 0x0000080a14157981 */ /* 0x000f22000c1e1900 */
[----:B--2--5:R-:W-:Y:S01]  /*0320*/  FADD R23, R7, -R18 ;  /* 0x8000001207177221 */ /* 0x024fe20000000000 */
[----:B---3--:R-:W-:-:S03]  /*0330*/  FADD R22, R8, -R17 ;  /* 0x8000001108167221 */ /* 0x008fc60000000000 */
[----:B------:R-:W-:Y:S01]  /*0340*/  FMUL R23, R23, R23 ;  /* 0x0000001717177220 */ /* 0x000fe20000400000 */
[----:B----4-:R-:W-:-:S03]  /*0350*/  FADD R45, R6, -R21 ;  /* 0x80000015062d7221 */ /* 0x010fc60000000000 */
[----:B------:R-:W-:-:S04]  /*0360*/  FFMA R22, R22, R22, R23 ;  /* 0x0000001616167223 */ /* 0x000fc80000000017 */
[----:B------:R-:W-:-:S05]  /*0370*/  FFMA R45, R45, R45, R22 ;  /* 0x0000002d2d2d7223 */ /* 0x000fca0000000016 */
[----:B------:R-:W-:-:S13]  /*0380*/  FSETP.GTU.AND P0, PT, R45, R0, PT ;  /* 0x000000002d00720b */ /* 0x000fda0003f0c000 */
[----:B------:R-:W-:Y:S05]  /*0390*/  @P0 BRA `(.L_x_2) ;  /* 0x0000000400bc0947 */ /* 0x000fea0003800000 */
[----:B------:R-:W-:Y:S01]  /*03a0*/  IMAD.U32 R18, RZ, RZ, UR6 ;  /* 0x00000006ff127e24 */ /* 0x000fe2000f8e00ff */
[----:B------:R-:W0:Y:S01]  /*03b0*/  LDC R20, c[0x0][0x390] ;  /* 0x0000e400ff147b82 */ /* 0x000e220000000800 */
[----:B------:R-:W-:-:S05]  /*03c0*/  IMAD.U32 R19, RZ, RZ, UR7 ;  /* 0x00000007ff137e24 */ /* 0x000fca000f8e00ff */
[----:B------:R1:W5:Y:S01]  /*03d0*/  LDG.E R39, desc[UR10][R18.64+0x18] ;  /* 0x0000180a12277981 */ /* 0x000362000c1e1900 */
[----:B------:R-:W-:Y:S01]  /*03e0*/  DADD R16, -RZ, |R12| ;  /* 0x00000000ff107229 */ /* 0x000fe2000000050c */
[----:B------:R-:W-:Y:S01]  /*03f0*/  BSSY.RECONVERGENT B1, `(.L_x_3) ;  /* 0x000000d000017945 */ /* 0x000fe20003800200 */
[----:B------:R-:W-:Y:S01]  /*0400*/  DSETP.NEU.AND P5, PT, |R12|, +INF , PT ;  /* 0x7ff000000c00742a */ /* 0x000fe20003fad200 */
[----:B------:R-:W-:Y:S01]  /*0410*/  ISETP.NE.AND P4, PT, R4, 0x7ff00000, PT ;  /* 0x7ff000000400780c */ /* 0x000fe20003f85270 */
[----:B------:R-:W-:Y:S01]  /*0420*/  IMAD.MOV.U32 R42, RZ, RZ, RZ ;  /* 0x000000ffff2a7224 */ /* 0x000fe200078e00ff */
[----:B------:R-:W-:Y:S01]  /*0430*/  ISETP.NE.AND P0, PT, R5, 0x7ff00000, PT ;  /* 0x7ff000000500780c */ /* 0x000fe20003f05270 */
[----:B------:R-:W-:Y:S01]  /*0440*/  IMAD.MOV.U32 R43, RZ, RZ, 0x40220000 ;  /* 0x40220000ff2b7424 */ /* 0x000fe200078e00ff */
[----:B------:R-:W-:-:S03]  /*0450*/  MOV R40, 0x4c0 ;  /* 0x000004c000287802 */ /* 0x000fc60000000f00 */
[----:B------:R-:W-:Y:S02]  /*0460*/  IMAD.MOV.U32 R24, RZ, RZ, R16 ;  /* 0x000000ffff187224 */ /* 0x000fe400078e0010 */
[----:B------:R-:W-:Y:S01]  /*0470*/  IMAD.MOV.U32 R25, RZ, RZ, R17 ;  /* 0x000000ffff197224 */ /* 0x000fe200078e0011 */
[C---:B0-----:R-:W-:Y:S02]  /*0480*/  FSETP.NEU.AND P1, PT, R20.reuse, 1, PT ;  /* 0x3f8000001400780b */ /* 0x041fe40003f2d000 */
[C---:B------:R-:W-:Y:S02]  /*0490*/  FSETP.NAN.AND P2, PT, R20.reuse, R20, PT ;  /* 0x000000141400720b */ /* 0x040fe40003f48000 */
[----:B-1----:R-:W-:-:S13]  /*04a0*/  FSETP.NEU.AND P3, PT, R20, RZ, PT ;  /* 0x000000ff1400720b */ /* 0x002fda0003f6d000 */
[----:B-----5:R-:W-:Y:S05]  /*04b0*/  CALL.REL.NOINC `($PBF_1$__internal_accurate_pow) ;  /* 0x0000001000fc7944 */ /* 0x020fea0003c00000 */
[----:B------:R-:W-:Y:S05]  /*04c0*/  BSYNC.RECONVERGENT B1 ;  /* 0x0000000000017941 */ /* 0x000fea0003800200 */
.L_x_3:
[----:B------:R-:W-:Y:S01]  /*04d0*/  DADD R16, -RZ, -R22 ;  /* 0x00000000ff107229 */ /* 0x000fe20000000916 */
[----:B------:R-:W-:Y:S01]  /*04e0*/  PLOP3.LUT P6, PT, PT, PT, UP0, 0x40, 0x4 ;  /* 0x000000000004781c */ /* 0x000fe20003fce808 */
[----:B------:R-:W-:Y:S08]  /*04f0*/  BSSY.RECONVERGENT B1, `(.L_x_4) ;  /* 0x000001a000017945 */ /* 0x000ff00003800200 */
[----:B------:R-:W-:Y:S01]  /*0500*/  FSEL R20, R16, R22, P6 ;  /* 0x0000001610147208 */ /* 0x000fe20003000000 */
[----:B------:R-:W-:Y:S01]  /*0510*/  IMAD.MOV.U32 R16, RZ, RZ, 0x1 ;  /* 0x00000001ff107424 */ /* 0x000fe200078e00ff */
[----:B------:R-:W-:-:S02]  /*0520*/  PLOP3.LUT P6, PT, PT, PT, UP0, 0x40, 0x4 ;  /* 0x000000000004781c */ /* 0x000fc40003fce808 */
[----:B------:R-:W-:Y:S02]  /*0530*/  FSEL R20, R20, RZ, P3 ;  /* 0x000000ff14147208 */ /* 0x000fe40001800000 */
[----:B------:R-:W-:-:S04]  /*0540*/  FSEL R17, R17, R23, P6 ;  /* 0x0000001711117208 */ /* 0x000fc80003000000 */
[----:B------:R-:W-:Y:S02]  /*0550*/  FSEL R21, R13, R17, !P3 ;  /* 0x000000110d157208 */ /* 0x000fe40005800000 */
[----:B------:R-:W-:Y:S02]  /*0560*/  FSEL R17, R20, RZ, P5 ;  /* 0x000000ff14117208 */ /* 0x000fe40002800000 */
[----:B------:R-:W-:Y:S02]  /*0570*/  FSEL R19, R21, UR5, P5 ;  /* 0x0000000515137c08 */ /* 0x000fe4000a800000 */
[----:B------:R-:W-:Y:S02]  /*0580*/  @!P0 FSEL R20, R14, R17, P2 ;  /* 0x000000110e148208 */ /* 0x000fe40001000000 */
[----:B------:R-:W-:-:S06]  /*0590*/  @!P0 FSEL R21, R15, R19, P2 ;  /* 0x000000130f158208 */ /* 0x000fcc0001000000 */
[----:B------:R-:W-:-:S06]  /*05a0*/  DMUL R20, R20, 201.061767578125 ;  /* 0x406921fa14147828 */ /* 0x000fcc0000000000 */
[----:B------:R-:W0:Y:S02]  /*05b0*/  MUFU.RCP64H R17, R21 ;  /* 0x0000001500117308 */ /* 0x000e240000001800 */
[----:B0-----:R-:W-:-:S08]  /*05c0*/  DFMA R18, -R20, R16, 1 ;  /* 0x3ff000001412742b */ /* 0x001fd00000000110 */
[----:B------:R-:W-:-:S08]  /*05d0*/  DFMA R18, R18, R18, R18 ;  /* 0x000000121212722b */ /* 0x000fd00000000012 */
[----:B------:R-:W-:-:S08]  /*05e0*/  DFMA R18, R16, R18, R16 ;  /* 0x000000121012722b */ /* 0x000fd00000000010 */
[----:B------:R-:W-:-:S08]  /*05f0*/  DFMA R16, -R20, R18, 1 ;  /* 0x3ff000001410742b */ /* 0x000fd00000000112 */
[----:B------:R-:W-:-:S08]  /*0600*/  DFMA R16, R18, R16, R18 ;  /* 0x000000101210722b */ /* 0x000fd00000000012 */
[----:B------:R-:W-:-:S08]  /*0610*/  DMUL R18, R16, 315 ;  /* 0x4073b00010127828 */ /* 0x000fd00000000000 */
[----:B------:R-:W-:-:S08]  /*0620*/  DFMA R22, -R20, R18, 315 ;  /* 0x4073b0001416742b */ /* 0x000fd00000000112 */
[----:B------:R-:W-:-:S10]  /*0630*/  DFMA R16, R16, R22, R18 ;  /* 0x000000161010722b */ /* 0x000fd40000000012 */
[----:B------:R-:W-:-:S05]  /*0640*/  FFMA R18, RZ, R21, R17 ;  /* 0x00000015ff127223 */ /* 0x000fca0000000011 */
[----:B------:R-:W-:-:S13]  /*0650*/  FSETP.GT.AND P0, PT, |R18|, 1.469367938527859385e-39, PT ;  /* 0x001000001200780b */ /* 0x000fda0003f04200 */
[----:B------:R-:W-:Y:S05]  /*0660*/  @P0 BRA `(.L_x_5) ;  /* 0x0000000000080947 */ /* 0x000fea0003800000 */
[----:B------:R-:W-:-:S07]  /*0670*/  MOV R28, 0x690 ;  /* 0x00000690001c7802 */ /* 0x000fce0000000f00 */
[----:B------:R-:W-:Y:S05]  /*0680*/  CALL.REL.NOINC `($__internal_0_$__cuda_sm20_div_rn_f64_full) ;  /* 0x00000008006c7944 */ /* 0x000fea0003c00000 */
.L_x_5:
[----:B------:R-:W-:Y:S05]  /*0690*/  BSYNC.RECONVERGENT B1 ;  /* 0x0000000000017941 */ /* 0x000fea0003800200 */
.L_x_4:
[----:B------:R-:W-:Y:S01]  /*06a0*/  DADD R12, -RZ, |R12| ;  /* 0x00000000ff0c7229 */ /* 0x000fe2000000050c */
[----:B------:R-:W-:Y:S01]  /*06b0*/  BSSY.RECONVERGENT B1, `(.L_x_6) ;  /* 0x0000008000017945 */ /* 0x000fe20003800200 */
[----:B------:R-:W-:Y:S01]  /*06c0*/  FSEL R16, R16, -7.47556793897529530028e+25, P1 ;  /* 0xea77588610107808 */ /* 0x000fe20000800000 */
[----:B------:R-:W-:Y:S01]  /*06d0*/  IMAD.MOV.U32 R43, RZ, RZ, 0x40000000 ;  /* 0x40000000ff2b7424 */ /* 0x000fe200078e00ff */
[----:B------:R-:W-:Y:S02]  /*06e0*/  FSEL R17, R17, 1.9458352327346801758, P1 ;  /* 0x3ff9112111117808 */ /* 0x000fe40000800000 */
[----:B------:R-:W-:-:S04]  /*06f0*/  MOV R40, 0x730 ;  /* 0x0000073000287802 */ /* 0x000fc80000000f00 */
[----:B------:R-:W-:Y:S02]  /*0700*/  IMAD.MOV.U32 R24, RZ, RZ, R12 ;  /* 0x000000ffff187224 */ /* 0x000fe400078e000c */
[----:B------:R-:W-:-:S07]  /*0710*/  IMAD.MOV.U32 R25, RZ, RZ, R13 ;  /* 0x000000ffff197224 */ /* 0x000fce00078e000d */
[----:B------:R-:W-:Y:S05]  /*0720*/  CALL.REL.NOINC `($PBF_1$__internal_accurate_pow) ;  /* 0x0000001000607944 */ /* 0x000fea0003c00000 */
[----:B------:R-:W-:Y:S05]  /*0730*/  BSYNC.RECONVERGENT B1 ;  /* 0x0000000000017941 */ /* 0x000fea0003800200 */
.L_x_6:
[----:B------:R-:W0:Y:S01]  /*0740*/  F2F.F64.F32 R12, UR9 ;  /* 0x00000009000c7d10 */ /* 0x000e220008201800 */
[----:B------:R-:W-:Y:S01]  /*0750*/  FSEL R22, R22, RZ, P3 ;  /* 0x000000ff16167208 */ /* 0x000fe20001800000 */
[----:B------:R-:W-:Y:S01]  /*0760*/  BSSY.RECONVERGENT B1, `(.L_x_7) ;  /* 0x0000011000017945 */ /* 0x000fe20003800200 */
[----:B------:R-:W-:Y:S01]  /*0770*/  FSEL R24, R23, RZ, P3 ;  /* 0x000000ff17187208 */ /* 0x000fe20001800000 */
[----:B------:R-:W-:Y:S01]  /*0780*/  IMAD.MOV.U32 R43, RZ, RZ, 0x40080000 ;  /* 0x40080000ff2b7424 */ /* 0x000fe200078e00ff */
[----:B------:R-:W-:Y:S02]  /*0790*/  FSEL R23, R22, RZ, P5 ;  /* 0x000000ff16177208 */ /* 0x000fe40002800000 */
[----:B------:R-:W-:Y:S01]  /*07a0*/  FSEL R25, R24, +QNAN , P5 ;  /* 0x7ff0000018197808 */ /* 0x000fe20002800000 */
[----:B------:R-:W1:Y:S01]  /*07b0*/  F2F.F64.F32 R20, R45 ;  /* 0x0000002d00147310 */ /* 0x000e620000201800 */
[----:B------:R-:W-:Y:S01]  /*07c0*/  MOV R40, 0x870 ;  /* 0x0000087000287802 */ /* 0x000fe20000000f00 */
[----:B0-----:R-:W-:-:S10]  /*07d0*/  DADD R18, R12, 2 ;  /* 0x400000000c127429 */ /* 0x001fd40000000000 */
[----:B------:R-:W-:Y:S02]  /*07e0*/  @!P4 FSEL R22, R18, R23, P2 ;  /* 0x000000171216c208 */ /* 0x000fe40001000000 */
[----:B------:R-:W-:Y:S02]  /*07f0*/  @!P4 FSEL R24, R19, R25, P2 ;  /* 0x000000191318c208 */ /* 0x000fe40001000000 */
[----:B------:R-:W-:Y:S02]  /*0800*/  FSEL R18, R22, RZ, P1 ;  /* 0x000000ff16127208 */ /* 0x000fe40000800000 */
[----:B------:R-:W-:-:S06]  /*0810*/  FSEL R19, R24, 1.875, P1 ;  /* 0x3ff0000018137808 */ /* 0x000fcc0000800000 */
[----:B-1----:R-:W-:-:S08]  /*0820*/  DADD R18, -R20, R18 ;  /* 0x0000000014127229 */ /* 0x002fd00000000112 */
[----:B------:R-:W-:-:S10]  /*0830*/  DADD R20, -RZ, |R18| ;  /* 0x00000000ff147229 */ /* 0x000fd40000000512 */
[----:B------:R-:W-:Y:S02]  /*0840*/  IMAD.MOV.U32 R24, RZ, RZ, R20 ;  /* 0x000000ffff187224 */ /* 0x000fe400078e0014 */
[----:B------:R-:W-:-:S07]  /*0850*/  IMAD.MOV.U32 R25, RZ, RZ, R21 ;  /* 0x000000ffff197224 */ /* 0x000fce00078e0015 */
[----:B------:R-:W-:Y:S05]  /*0860*/  CALL.REL.NOINC `($PBF_1$__internal_accurate_pow) ;  /* 0x0000001000107944 */ /* 0x000fea0003c00000 */
[----:B------:R-:W-:Y:S05]  /*0870*/  BSYNC.RECONVERGENT B1 ;  /* 0x0000000000017941 */ /* 0x000fea0003800200 */
.L_x_7:
[----:B------:R-:W-:Y:S01]  /*0880*/  ISETP.GT.AND P3, PT, R9, 0xc7, PT ;  /* 0x000000c70900780c */ /* 0x000fe20003f64270 */
[C---:B------:R-:W-:Y:S01]  /*0890*/  DADD R26, R18.reuse, 3 ;  /* 0x40080000121a7429 */ /* 0x040fe20000000000 */
[----:B------:R-:W-:Y:S01]  /*08a0*/  ISETP.GE.AND P4, PT, R19, RZ, PT ;  /* 0x000000ff1300720c */ /* 0x000fe20003f86270 */
[----:B------:R-:W-:Y:S01]  /*08b0*/  DADD R24, -RZ, -R22 ;  /* 0x00000000ff187229 */ /* 0x000fe20000000916 */
[----:B------:R-:W-:Y:S01]  /*08c0*/  BSSY.RECONVERGENT B1, `(.L_x_8) ;  /* 0x0000012000017945 */ /* 0x000fe20003800200 */
[C---:B------:R-:W-:Y:S02]  /*08d0*/  DSETP.NEU.AND P0, PT, R18.reuse, RZ, PT ;  /* 0x000000ff1200722a */ /* 0x040fe40003f0d000 */
[----:B------:R-:W-:-:S04]  /*08e0*/  DSETP.NEU.AND P2, PT, R18, 1, PT ;  /* 0x3ff000001200742a */ /* 0x000fc80003f4d000 */
[----:B------:R-:W-:Y:S02]  /*08f0*/  LOP3.LUT R26, R27, 0x7ff00000, RZ, 0xc0, !PT ;  /* 0x7ff000001b1a7812 */ /* 0x000fe400078ec0ff */
[----:B------:R-:W0:Y:S01]  /*0900*/  @!P3 LDC.64 R20, c[0x0][0x388] ;  /* 0x0000e200ff14bb82 */ /* 0x000e220000000a00 */
[----:B------:R-:W-:Y:S02]  /*0910*/  FSEL R22, R24, R22, !P4 ;  /* 0x0000001618167208 */ /* 0x000fe40006000000 */
[----:B------:R-:W-:Y:S02]  /*0920*/  ISETP.NE.AND P1, PT, R26, 0x7ff00000, PT ;  /* 0x7ff000001a00780c */ /* 0x000fe40003f25270 */
[----:B------:R-:W-:Y:S02]  /*0930*/  FSEL R23, R25, R23, !P4 ;  /* 0x0000001719177208 */ /* 0x000fe40006000000 */
[----:B------:R-:W-:Y:S02]  /*0940*/  FSEL R22, R22, RZ, P0 ;  /* 0x000000ff16167208 */ /* 0x000fe40000000000 */
[----:B------:R-:W-:-:S07]  /*0950*/  FSEL R23, R19, R23, !P0 ;  /* 0x0000001713177208 */ /* 0x000fce0004000000 */
[----:B------:R-:W-:Y:S05]  /*0960*/  @P1 BRA `(.L_x_9) ;  /* 0x00000000001c1947 */ /* 0x000fea0003800000 */
[----:B------:R-:W-:-:S14]  /*0970*/  DSETP.NAN.AND P0, PT, R18, R18, PT ;  /* 0x000000121200722a */ /* 0x000fdc0003f08000 */
[----:B------:R-:W-:Y:S01]  /*0980*/  @P0 DADD R22, R18, 3 ;  /* 0x4008000012160429 */ /* 0x000fe20000000000 */
[----:B------:R-:W-:Y:S10]  /*0990*/  @P0 BRA `(.L_x_9) ;  /* 0x0000000000100947 */ /* 0x000ff40003800000 */
[----:B------:R-:W-:-:S14]  /*09a0*/  DSETP.NEU.AND P0, PT, |R18|, +INF , PT ;  /* 0x7ff000001200742a */ /* 0x000fdc0003f0d200 */
[----:B------:R-:W-:Y:S02]  /*09b0*/  @!P0 IMAD.MOV.U32 R18, RZ, RZ, 0x7ff00000 ;  /* 0x7ff00000ff128424 */ /* 0x000fe400078e00ff */
[----:B------:R-:W-:-:S03]  /*09c0*/  @!P0 IMAD.MOV.U32 R22, RZ, RZ, RZ ;  /* 0x000000ffff168224 */ /* 0x000fc600078e00ff */
[----:B------:R-:W-:-:S07]  /*09d0*/  @!P0 SEL R23, R18, 0xfff00000, P4 ;  /* 0xfff0000012178807 */ /* 0x000fce0002000000 */
.L_x_9:
[----:B------:R-:W-:Y:S05]  /*09e0*/  BSYNC.RECONVERGENT B1 ;  /* 0x0000000000017941 */ /* 0x000fea0003800200 */
.L_x_8:
[----:B------:R-:W-:Y:S01]  /*09f0*/  FSEL R18, R22, RZ, P2 ;  /* 0x000000ff16127208 */ /* 0x000fe20001000000 */
[----:B------:R-:W-:Y:S01]  /*0a00*/  @!P3 IMAD R25, R38, 0xc8, R9 ;  /* 0x000000c82619b824 */ /* 0x000fe200078e0209 */
[----:B------:R-:W-:Y:S01]  /*0a10*/  FSEL R19, R23, 1.875, P2 ;  /* 0x3ff0000017137808 */ /* 0x000fe20001000000 */
[----:B------:R-:W-:Y:S01]  /*0a20*/  @!P3 VIADD R9, R9, 0x1 ;  /* 0x000000010909b836 */ /* 0x000fe20000000000 */
[----:B------:R-:W-:Y:S01]  /*0a30*/  MOV R23, UR4 ;  /* 0x0000000400177c02 */ /* 0x000fe20008000f00 */
[----:B0-----:R-:W-:-:S03]  /*0a40*/  @!P3 IMAD.WIDE R20, R25, 0x4, R20 ;  /* 0x000000041914b825 */ /* 0x001fc600078e0214 */
[----:B------:R-:W-:Y:S02]  /*0a50*/  DMUL R16, R16, R18 ;  /* 0x0000001210107228 */ /* 0x000fe40000000000 */
[----:B------:R0:W-:Y:S08]  /*0a60*/  @!P3 STG.E desc[UR10][R20.64], R23 ;  /* 0x000000171400b986 */ /* 0x0001f0000c10190a */
[----:B------:R-:W1:Y:S02]  /*0a70*/  F2F.F32.F64 R16, R16 ;  /* 0x0000001000107310 */ /* 0x000e640000301000 */
[----:B01----:R-:W-:-:S07]  /*0a80*/  FFMA R2, R39, R16, R2 ;  /* 0x0000001027027223 */ /* 0x003fce0000000002 */
.L_x_2:
[----:B------:R-:W-:Y:S05]  /*0a90*/  BSYNC.RECONVERGENT B0 ;  /* 0x0000000000007941 */ /* 0x000fea0003800200 */
.L_x_1:
[----:B------:R-:W-:Y:S01]  /*0aa0*/  UIADD3 UR6, UP1, UPT, UR6, 0x28, URZ ;  /* 0x0000002806067890 */ /* 0x000fe2000ff3e0ff */
[----:B------:R-:W-:Y:S01]  /*0ab0*/  VIADD R3, R3, 0x1 ;  /* 0x0000000103037836 */ /* 0x000fe20000000000 */
[----:B------:R-:W-:Y:S02]  /*0ac0*/  UIADD3 UR8, UPT, UPT, UR8, 0x1, URZ ;  /* 0x0000000108087890 */ /* 0x000fe4000fffe0ff */
[----:B------:R-:W-:Y:S02]  /*0ad0*/  UIADD3.X UR7, UPT, UPT, URZ, UR7, URZ, UP1, !UPT ;  /* 0x00000007ff077290 */ /* 0x000fe40008ffe4ff */
[----:B------:R-:W-:Y:S02]  /*0ae0*/  UISETP.NE.AND UP1, UPT, UR8, URZ, UPT ;  /* 0x000000ff0800728c */ /* 0x000fe4000bf25270 */
[----:B------:R-:W-:-:S07]  /*0af0*/  UIADD3 UR4, UPT, UPT, UR4, 0x1, URZ ;  /* 0x0000000104047890 */ /* 0x000fce000fffe0ff */
[----:B------:R-:W-:Y:S05]  /*0b00*/  BRA.U UP1, `(.L_x_10) ;  /* 0xfffffff501d47547 */ /* 0x000fea000b83ffff */
[----:B------:R-:W-:-:S07]  /*0b10*/  FADD R13, R2, 9.9999997473787516356e-05 ;  /* 0x38d1b717020d7421 */ /* 0x000fce0000000000 */
.L_x_0:
[----:B------:R-:W-:Y:S01]  /*0b20*/  ISETP.GT.AND P0, PT, R9, 0xc7, PT ;  /* 0x000000c70900780c */ /* 0x000fe20003f04270 */
[----:B------:R-:W-:-:S12]  /*0b30*/  BSSY.RECONVERGENT B0, `(.L_x_11) ;  /* 0x000003d000007945 */ /* 0x000fd80003800200 */
[----:B------:R-:W-:Y:S05]  /*0b40*/  @P0 BRA `(.L_x_12) ;  /* 0x0000000000ec0947 */ /* 0x000fea0003800000 */
[C---:B------:R-:W-:Y:S01]  /*0b50*/  VIADD R0, R9.reuse, 0xffffff3f ;  /* 0xffffff3f09007836 */ /* 0x040fe20000000000 */
[----:B-----5:R-:W-:Y:S01]  /*0b60*/  IADD3 R6, PT, PT, -R9, 0xc8, RZ ;  /* 0x000000c809067810 */ /* 0x020fe20007ffe1ff */
[----:B------:R-:W-:Y:S03]  /*0b70*/  BSSY.RECONVERGENT B1, `(.L_x_13) ;  /* 0x0000018000017945 */ /* 0x000fe60003800200 */
[----:B------:R-:W-:Y:S02]  /*0b80*/  ISETP.GE.U32.AND P0, PT, R0, 0x7, PT ;  /* 0x000000070000780c */ /* 0x000fe40003f06070 */
[----:B------:R-:W-:-:S04]  /*0b90*/  LOP3.LUT R8, R6, 0x7, RZ, 0xc0, !PT ;  /* 0x0000000706087812 */ /* 0x000fc800078ec0ff */
[----:B------:R-:W-:-:S07]  /*0ba0*/  ISETP.NE.AND P1, PT, R8, RZ, PT ;  /* 0x000000ff0800720c */ /* 0x000fce0003f25270 */
[----:B------:R-:W-:Y:S06]  /*0bb0*/  @!P0 BRA `(.L_x_14) ;  /* 0x00000000004c8947 */ /* 0x000fec0003800000 */
[----:B------:R-:W0:Y:S01]  /*0bc0*/  LDC.64 R4, c[0x0][0x388] ;  /* 0x0000e200ff047b82 */ /* 0x000e220000000a00 */
[----:B------:R-:W-:Y:S01]  /*0bd0*/  LOP3.LUT R0, R6, 0xfffffff8, RZ, 0xc0, !PT ;  /* 0xfffffff806007812 */ /* 0x000fe200078ec0ff */
[----:B------:R-:W-:-:S04]  /*0be0*/  IMAD R7, R38, 0xc8, R9 ;  /* 0x000000c826077824 */ /* 0x000fc800078e0209 */
[----:B------:R-:W-:-:S07]  /*0bf0*/  IMAD.MOV R0, RZ, RZ, -R0 ;  /* 0x000000ffff007224 */ /* 0x000fce00078e0a00 */
.L_x_15:
[----:B-1----:R-:W-:Y:S02]  /*0c00*/  IMAD.MOV.U32 R15, RZ, RZ, -0x1 ;  /* 0xffffffffff0f7424 */ /* 0x002fe400078e00ff */
[----:B0-----:R-:W-:-:S04]  /*0c10*/  IMAD.WIDE R2, R7, 0x4, R4 ;  /* 0x0000000407027825 */ /* 0x001fc800078e0204 */
[----:B------:R-:W-:Y:S01]  /*0c20*/  VIADD R0, R0, 0x8 ;  /* 0x0000000800007836 */ /* 0x000fe20000000000 */
[----:B------:R1:W-:Y:S01]  /*0c30*/  STG.E desc[UR10][R2.64], R15 ;  /* 0x0000000f02007986 */ /* 0x0003e2000c10190a */
[----:B------:R-:W-:Y:S02]  /*0c40*/  VIADD R9, R9, 0x8 ;  /* 0x0000000809097836 */ /* 0x000fe40000000000 */
[----:B------:R-:W-:Y:S01]  /*0c50*/  VIADD R7, R7, 0x8 ;  /* 0x0000000807077836 */ /* 0x000fe20000000000 */
[----:B------:R1:W-:Y:S01]  /*0c60*/  STG.E desc[UR10][R2.64+0x4], R15 ;  /* 0x0000040f02007986 */ /* 0x0003e2000c10190a */
[----:B------:R-:W-:-:S03]  /*0c70*/  ISETP.NE.AND P0, PT, R0, RZ, PT ;  /* 0x000000ff0000720c */ /* 0x000fc60003f05270 */
[----:B------:R1:W-:Y:S04]  /*0c80*/  STG.E desc[UR10][R2.64+0x8], R15 ;  /* 0x0000080f02007986 */ /* 0x0003e8000c10190a */
[----:B------:R1:W-:Y:S04]  /*0c90*/  STG.E desc[UR10][R2.64+0xc], R15 ;  /* 0x00000c0f02007986 */ /* 0x0003e8000c10190a */
[----:B------:R1:W-:Y:S04]  /*0ca0*/  STG.E desc[UR10][R2.64+0x10], R15 ;  /* 0x0000100f02007986 */ /* 0x0003e8000c10190a */
[----:B------:R1:W-:Y:S04]  /*0cb0*/  STG.E desc[UR10][R2.64+0x14], R15 ;  /* 0x0000140f02007986 */ /* 0x0003e8000c10190a */
[----:B------:R1:W-:Y:S04]  /*0cc0*/  STG.E desc[UR10][R2.64+0x18], R15 ;  /* 0x0000180f02007986 */ /* 0x0003e8000c10190a */
[----:B------:R1:W-:Y:S01]  /*0cd0*/  STG.E desc[UR10][R2.64+0x1c], R15 ;  /* 0x00001c0f02007986 */ /* 0x0003e2000c10190a */
[----:B------:R-:W-:Y:S05]  /*0ce0*/  @P0 BRA `(.L_x_15) ;  /* 0xfffffffc00c40947 */ /* 0x000fea000383ffff */
.L_x_14:
[----:B------:R-:W-:Y:S05]  /*0cf0*/  BSYNC.RECONVERGENT B1 ;  /* 0x0000000000017941 */ /* 0x000fea0003800200 */
.L_x_13:
[----:B------:R-:W-:Y:S05]  /*0d00*/  @!P1 BRA `(.L_x_12) ;  /* 0x00000000007c9947 */ /* 0x000fea0003800000 */
[----:B------:R-:W-:Y:S01]  /*0d10*/  ISETP.GE.U32.AND P0, PT, R8, 0x4, PT ;  /* 0x000000040800780c */ /* 0x000fe20003f06070 */
[----:B------:R-:W-:Y:S01]  /*0d20*/  BSSY.RECONVERGENT B1, `(.L_x_16) ;  /* 0x000000d000017945 */ /* 0x000fe20003800200 */
[----:B------:R-:W-:-:S04]  /*0d30*/  LOP3.LUT R4, R6, 0x3, RZ, 0xc0, !PT ;  /* 0x0000000306047812 */ /* 0x000fc800078ec0ff */
[----:B------:R-:W-:-:S07]  /*0d40*/  ISETP.NE.AND P1, PT, R4, RZ, PT ;  /* 0x000000ff0400720c */ /* 0x000fce0003f25270 */
[----:B------:R-:W-:Y:S06]  /*0d50*/  @!P0 BRA `(.L_x_17) ;  /* 0x0000000000248947 */ /* 0x000fec0003800000 */
[----:B-1----:R-:W0:Y:S01]  /*0d60*/  LDC.64 R2, c[0x0][0x388] ;  /* 0x0000e200ff027b82 */ /* 0x002e220000000a00 */
[----:B------:R-:W-:Y:S02]  /*0d70*/  IMAD R5, R38, 0xc8, R9 ;  /* 0x000000c826057824 */ /* 0x000fe400078e0209 */
[----:B------:R-:W-:Y:S02]  /*0d80*/  IMAD.MOV.U32 R7, RZ, RZ, -0x1 ;  /* 0xffffffffff077424 */ /* 0x000fe400078e00ff */
[----:B------:R-:W-:Y:S02]  /*0d90*/  VIADD R9, R9, 0x4 ;  /* 0x0000000409097836 */ /* 0x000fe40000000000 */
[----:B0-----:R-:W-:-:S05]  /*0da0*/  IMAD.WIDE R2, R5, 0x4, R2 ;  /* 0x0000000405027825 */ /* 0x001fca00078e0202 */
[----:B------:R0:W-:Y:S04]  /*0db0*/  STG.E desc[UR10][R2.64], R7 ;  /* 0x0000000702007986 */ /* 0x0001e8000c10190a */
[----:B------:R0:W-:Y:S04]  /*0dc0*/  STG.E desc[UR10][R2.64+0x4], R7 ;  /* 0x0000040702007986 */ /* 0x0001e8000c10190a */
[----:B------:R0:W-:Y:S04]  /*0dd0*/  STG.E desc[UR10][R2.64+0x8], R7 ;  /* 0x0000080702007986 */ /* 0x0001e8000c10190a */
[----:B------:R0:W-:Y:S02]  /*0de0*/  STG.E desc[UR10][R2.64+0xc], R7 ;  /* 0x00000c0702007986 */ /* 0x0001e4000c10190a */
.L_x_17:
[----:B------:R-:W-:Y:S05]  /*0df0*/  BSYNC.RECONVERGENT B1 ;  /* 0x0000000000017941 */ /* 0x000fea0003800200 */
.L_x_16:
[----:B------:R-:W-:Y:S05]  /*0e00*/  @!P1 BRA `(.L_x_12) ;  /* 0x00000000003c9947 */ /* 0x000fea0003800000 */
[----:B------:R-:W-:Y:S02]  /*0e10*/  LOP3.LUT R0, R6, 0x1, RZ, 0xc0, !PT ;  /* 0x0000000106007812 */ /* 0x000fe400078ec0ff */
[----:B------:R-:W-:Y:S02]  /*0e20*/  ISETP.NE.AND P0, PT, R4, 0x1, PT ;  /* 0x000000010400780c */ /* 0x000fe40003f05270 */
[----:B------:R-:W-:-:S11]  /*0e30*/  ISETP.NE.U32.AND P1, PT, R0, 0x1, PT ;  /* 0x000000010000780c */ /* 0x000fd60003f25070 */
[----:B01----:R-:W0:Y:S01]  /*0e40*/  @P0 LDC.64 R2, c[0x0][0x388] ;  /* 0x0000e200ff020b82 */ /* 0x003e220000000a00 */
[C---:B------:R-:W-:Y:S02]  /*0e50*/  @P0 IMAD R5, R38.reuse, 0xc8, R9 ;  /* 0x000000c826050824 */ /* 0x040fe400078e0209 */
[----:B------:R-:W-:Y:S02]  /*0e60*/  @P0 VIADD R9, R9, 0x2 ;  /* 0x0000000209090836 */ /* 0x000fe40000000000 */
[----:B------:R-:W-:Y:S02]  /*0e70*/  @P0 IMAD.MOV.U32 R15, RZ, RZ, -0x1 ;  /* 0xffffffffff0f0424 */ /* 0x000fe400078e00ff */
[----:B------:R-:W-:Y:S01]  /*0e80*/  @!P1 IMAD R9, R38, 0xc8, R9 ;  /* 0x000000c826099824 */ /* 0x000fe200078e0209 */
[----:B------:R-:W1:Y:S01]  /*0e90*/  @!P1 LDC.64 R6, c[0x0][0x388] ;  /* 0x0000e200ff069b82 */ /* 0x000e620000000a00 */
[----:B0-----:R-:W-:-:S05]  /*0ea0*/  @P0 IMAD.WIDE R4, R5, 0x4, R2 ;  /* 0x0000000405040825 */ /* 0x001fca00078e0202 */
[----:B------:R2:W-:Y:S01]  /*0eb0*/  @P0 STG.E desc[UR10][R4.64], R15 ;  /* 0x0000000f04000986 */ /* 0x0005e2000c10190a */
[----:B-1----:R-:W-:-:S03]  /*0ec0*/  @!P1 IMAD.WIDE R2, R9, 0x4, R6 ;  /* 0x0000000409029825 */ /* 0x002fc600078e0206 */
[----:B------:R2:W-:Y:S01]  /*0ed0*/  @P0 STG.E desc[UR10][R4.64+0x4], R15 ;  /* 0x0000040f04000986 */ /* 0x0005e2000c10190a */
[----:B------:R-:W-:-:S05]  /*0ee0*/  @!P1 IMAD.MOV.U32 R7, RZ, RZ, -0x1 ;  /* 0xffffffffff079424 */ /* 0x000fca00078e00ff */
[----:B------:R2:W-:Y:S02]  /*0ef0*/  @!P1 STG.E desc[UR10][R2.64], R7 ;  /* 0x0000000702009986 */ /* 0x0005e4000c10190a */
.L_x_12:
[----:B------:R-:W-:Y:S05]  /*0f00*/  BSYNC.RECONVERGENT B0 ;  /* 0x0000000000007941 */ /* 0x000fea0003800200 */
.L_x_11:
[----:B------:R-:W-:Y:S01]  /*0f10*/  IMAD.MOV.U32 R0, RZ, RZ, 0x3f000000 ;  /* 0x3f000000ff007424 */ /* 0x000fe200078e00ff */
[----:B------:R3:W-:Y:S01]  /*0f20*/  STG.E desc[UR10][R10.64+0x1c], R13 ;  /* 0x00001c0d0a007986 */ /* 0x0007e2000c10190a */
[----:B------:R-:W-:Y:S02]  /*0f30*/  BSSY.RECONVERGENT B0, `(.L_x_18) ;  /* 0x000000e000007945 */ /* 0x000fe40003800200 */
[----:B012---:R-:W-:-:S04]  /*0f40*/  FFMA R2, R13, R0, 1 ;  /* 0x3f8000000d027423 */ /* 0x007fc80000000000 */
[----:B------:R-:W-:-:S05]  /*0f50*/  VIADD R0, R2, 0x1800000 ;  /* 0x0180000002007836 */ /* 0x000fca0000000000 */
[----:B------:R-:W-:-:S04]  /*0f60*/  LOP3.LUT R0, R0, 0x7f800000, RZ, 0xc0, !PT ;  /* 0x7f80000000007812 */ /* 0x000fc800078ec0ff */
[----:B------:R-:W-:-:S13]  /*0f70*/  ISETP.GT.U32.AND P0, PT, R0, 0x1ffffff, PT ;  /* 0x01ffffff0000780c */ /* 0x000fda0003f04070 */
[----:B---3--:R-:W-:Y:S05]  /*0f80*/  @P0 BRA `(.L_x_19) ;  /* 0x0000000000100947 */ /* 0x008fea0003800000 */
[----:B-----5:R-:W-:-:S07]  /*0f90*/  MOV R7, 0xfb0 ;  /* 0x00000fb000077802 */ /* 0x020fce0000000f00 */
[----:B------:R-:W-:Y:S05]  /*0fa0*/  CALL.REL.NOINC `($__internal_1_$__cuda_sm20_rcp_rn_f32_slowpath) ;  /* 0x0000000400647944 */ /* 0x000fea0003c00000 */
[----:B------:R-:W-:Y:S01]  /*0fb0*/  IMAD.MOV.U32 R3, RZ, RZ, R0 ;  /* 0x000000ffff037224 */ /* 0x000fe200078e0000 */
[----:B------:R-:W-:Y:S06]  /*0fc0*/  BRA `(.L_x_20) ;  /* 0x0000000000107947 */ /* 0x000fec0003800000 */
.L_x_19:
[----:B------:R-:W0:Y:S02]  /*0fd0*/  MUFU.RCP R3, R2 ;  /* 0x0000000200037308 */ /* 0x000e240000001000 */
[----:B0-----:R-:W-:-:S04]  /*0fe0*/  FFMA R0, R2, R3, -1 ;  /* 0xbf80000002007423 */ /* 0x001fc80000000003 */
[----:B------:R-:W-:-:S04]  /*0ff0*/  FADD.FTZ R0, -R0, -RZ ;  /* 0x800000ff00007221 */ /* 0x000fc80000010100 */
[----:B------:R-:W-:-:S07]  /*1000*/  FFMA R3, R3, R0, R3 ;  /* 0x0000000003037223 */ /* 0x000fce0000000003 */
.L_x_20:
[----:B------:R-:W-:Y:S05]  /*1010*/  BSYNC.RECONVERGENT B0 ;  /* 0x0000000000007941 */ /* 0x000fea0003800200 */
.L_x_18:
[----:B------:R-:W-:Y:S01]  /*1020*/  STG.E desc[UR10][R10.64+0x24], R3 ;  /* 0x000024030a007986 */ /* 0x000fe2000c10190a */
[----:B------:R-:W-:Y:S05]  /*1030*/  EXIT ;  /* 0x000000000000794d */ /* 0x000fea0003800000 */
        .weak           $__internal_0_$__cuda_sm20_div_rn_f64_full
        .type           $__internal_0_$__cuda_sm20_div_rn_f64_full,@function
        .size           $__internal_0_$__cuda_sm20_div_rn_f64_full,($__internal_1_$__cuda_sm20_rcp_rn_f32_slowpath - $__internal_0_$__cuda_sm20_div_rn_f64_full)
$__internal_0_$__cuda_sm20_div_rn_f64_full:
[C---:B------:R-:W-:Y:S01]  /*1040*/  FSETP.GEU.AND P0, PT, |R21|.reuse, 1.469367938527859385e-39, PT ;  /* 0x001000001500780b */ /* 0x040fe20003f0e200 */
[----:B------:R-:W-:Y:S01]  /*1050*/  IMAD.MOV.U32 R22, RZ, RZ, 0x1 ;  /* 0x00000001ff167424 */ /* 0x000fe200078e00ff */
[C---:B------:R-:W-:Y:S01]  /*1060*/  LOP3.LUT R18, R21.reuse, 0x800fffff, RZ, 0xc0, !PT ;  /* 0x800fffff15127812 */ /* 0x040fe200078ec0ff */
[----:B------:R-:W-:Y:S01]  /*1070*/  IMAD.MOV.U32 R29, RZ, RZ, 0x1ca00000 ;  /* 0x1ca00000ff1d7424 */ /* 0x000fe200078e00ff */
[----:B------:R-:W-:Y:S01]  /*1080*/  LOP3.LUT R30, R21, 0x7ff00000, RZ, 0xc0, !PT ;  /* 0x7ff00000151e7812 */ /* 0x000fe200078ec0ff */
[----:B------:R-:W-:Y:S01]  /*1090*/  BSSY.RECONVERGENT B2, `(.L_x_21) ;  /* 0x0000046000027945 */ /* 0x000fe20003800200 */
[----:B------:R-:W-:Y:S01]  /*10a0*/  LOP3.LUT R19, R18, 0x3ff00000, RZ, 0xfc, !PT ;  /* 0x3ff0000012137812 */ /* 0x000fe200078efcff */
[----:B------:R-:W-:Y:S01]  /*10b0*/  IMAD.MOV.U32 R18, RZ, RZ, R20 ;  /* 0x000000ffff127224 */ /* 0x000fe200078e0014 */
[----:B------:R-:W-:Y:S02]  /*10c0*/  ISETP.LE.U32.AND P6, PT, R30, 0x40700000, PT ;  /* 0x407000001e00780c */ /* 0x000fe40003fc3070 */
[----:B------:R-:W-:-:S02]  /*10d0*/  MOV R31, 0x40700000 ;  /* 0x40700000001f7802 */ /* 0x000fc40000000f00 */
[----:B------:R-:W-:Y:S01]  /*10e0*/  SEL R24, R29, 0x63400000, !P6 ;  /* 0x634000001d187807 */ /* 0x000fe20007000000 */
[----:B------:R-:W-:Y:S02]  /*10f0*/  @!P0 DMUL R18, R20, 8.98846567431157953865e+307 ;  /* 0x7fe0000014128828 */ /* 0x000fe40000000000 */
[----:B------:R-:W-:-:S04]  /*1100*/  VIADD R32, R31, 0xffffffff ;  /* 0xffffffff1f207836 */ /* 0x000fc80000000000 */
[----:B------:R-:W0:Y:S04]  /*1110*/  MUFU.RCP64H R23, R19 ;  /* 0x0000001300177308 */ /* 0x000e280000001800 */
[----:B------:R-:W-:Y:S02]  /*1120*/  @!P0 LOP3.LUT R30, R19, 0x7ff00000, RZ, 0xc0, !PT ;  /* 0x7ff00000131e8812 */ /* 0x000fe400078ec0ff */
[----:B------:R-:W-:-:S03]  /*1130*/  ISETP.GT.U32.AND P0, PT, R32, 0x7feffffe, PT ;  /* 0x7feffffe2000780c */ /* 0x000fc60003f04070 */
[----:B------:R-:W-:-:S05]  /*1140*/  VIADD R32, R30, 0xffffffff ;  /* 0xffffffff1e207836 */ /* 0x000fca0000000000 */
[----:B------:R-:W-:Y:S01]  /*1150*/  ISETP.GT.U32.OR P0, PT, R32, 0x7feffffe, P0 ;  /* 0x7feffffe2000780c */ /* 0x000fe20000704470 */
[----:B0-----:R-:W-:-:S08]  /*1160*/  DFMA R16, R22, -R18, 1 ;  /* 0x3ff000001610742b */ /* 0x001fd00000000812 */
[----:B------:R-:W-:-:S08]  /*1170*/  DFMA R16, R16, R16, R16 ;  /* 0x000000101010722b */ /* 0x000fd00000000010 */
[----:B------:R-:W-:-:S08]  /*1180*/  DFMA R22, R22, R16, R22 ;  /* 0x000000101616722b */ /* 0x000fd00000000016 */
[----:B------:R-:W-:-:S08]  /*1190*/  DFMA R16, R22, -R18, 1 ;  /* 0x3ff000001610742b */ /* 0x000fd00000000812 */
[----:B------:R-:W-:Y:S01]  /*11a0*/  DFMA R22, R22, R16, R22 ;  /* 0x000000101616722b */ /* 0x000fe20000000016 */
[----:B------:R-:W-:Y:S01]  /*11b0*/  LOP3.LUT R17, R24, 0x3b000, RZ, 0xfc, !PT ;  /* 0x0003b00018117812 */ /* 0x000fe200078efcff */
[----:B------:R-:W-:-:S06]  /*11c0*/  IMAD.MOV.U32 R16, RZ, RZ, RZ ;  /* 0x000000ffff107224 */ /* 0x000fcc00078e00ff */
[----:B------:R-:W-:-:S08]  /*11d0*/  DMUL R24, R22, R16 ;  /* 0x0000001016187228 */ /* 0x000fd00000000000 */
[----:B------:R-:W-:-:S08]  /*11e0*/  DFMA R26, R24, -R18, R16 ;  /* 0x80000012181a722b */ /* 0x000fd00000000010 */
[----:B------:R-:W-:Y:S01]  /*11f0*/  DFMA R22, R22, R26, R24 ;  /* 0x0000001a1616722b */ /* 0x000fe20000000018 */
[----:B------:R-:W-:Y:S10]  /*1200*/  @P0 BRA `(.L_x_22) ;  /* 0x0000000000740947 */ /* 0x000ff40003800000 */
[----:B------:R-:W-:Y:S01]  /*1210*/  LOP3.LUT R26, R21, 0x7ff00000, RZ, 0xc0, !PT ;  /* 0x7ff00000151a7812 */ /* 0x000fe200078ec0ff */
[----:B------:R-:W-:-:S03]  /*1220*/  IMAD.MOV.U32 R24, RZ, RZ, 0x40700000 ;  /* 0x40700000ff187424 */ /* 0x000fc600078e00ff */
[----:B------:R-:W-:Y:S01]  /*1230*/  ISETP.LE.U32.AND P0, PT, R26, 0x40700000, PT ;  /* 0x407000001a00780c */ /* 0x000fe20003f03070 */
[----:B------:R-:W-:-:S03]  /*1240*/  IMAD.MOV R25, RZ, RZ, -R26 ;  /* 0x000000ffff197224 */ /* 0x000fc600078e0a1a */
[----:B------:R-:W-:Y:S02]  /*1250*/  SEL R29, R29, 0x63400000, !P0 ;  /* 0x634000001d1d7807 */ /* 0x000fe40004000000 */
[----:B------:R-:W-:-:S04]  /*1260*/  VIADDMNMX R24, R25, R24, 0xb9600000, !PT ;  /* 0xb960000019187446 */ /* 0x000fc80007800118 */
[----:B------:R-:W-:-:S05]  /*1270*/  VIMNMX R24, PT, PT, R24, 0x46a00000, PT ;  /* 0x46a0000018187848 */ /* 0x000fca0003fe0100 */
[----:B------:R-:W-:Y:S02]  /*1280*/  IMAD.IADD R29, R24, 0x1, -R29 ;  /* 0x00000001181d7824 */ /* 0x000fe400078e0a1d */
[----:B------:R-:W-:Y:S02]  /*1290*/  IMAD.MOV.U32 R24, RZ, RZ, RZ ;  /* 0x000000ffff187224 */ /* 0x000fe400078e00ff */
[----:B------:R-:W-:-:S06]  /*12a0*/  VIADD R25, R29, 0x7fe00000 ;  /* 0x7fe000001d197836 */ /* 0x000fcc0000000000 */
[----:B------:R-:W-:-:S10]  /*12b0*/  DMUL R26, R22, R24 ;  /* 0x00000018161a7228 */ /* 0x000fd40000000000 */
[----:B------:R-:W-:-:S13]  /*12c0*/  FSETP.GTU.AND P0, PT, |R27|, 1.469367938527859385e-39, PT ;  /* 0x001000001b00780b */ /* 0x000fda0003f0c200 */
[----:B------:R-:W-:Y:S05]  /*12d0*/  @P0 BRA `(.L_x_23) ;  /* 0x0000000000840947 */ /* 0x000fea0003800000 */
[----:B------:R-:W-:Y:S01]  /*12e0*/  DFMA R16, R22, -R18, R16 ;  /* 0x800000121610722b */ /* 0x000fe20000000010 */
[----:B------:R-:W-:-:S09]  /*12f0*/  IMAD.MOV.U32 R24, RZ, RZ, RZ ;  /* 0x000000ffff187224 */ /* 0x000fd200078e00ff */
[C---:B------:R-:W-:Y:S02]  /*1300*/  FSETP.NEU.AND P0, PT, R17.reuse, RZ, PT ;  /* 0x000000ff1100720b */ /* 0x040fe40003f0d000 */
[----:B------:R-:W-:-:S04]  /*1310*/  LOP3.LUT R21, R17, 0x80000000, R21, 0x48, !PT ;  /* 0x8000000011157812 */ /* 0x000fc800078e4815 */
[----:B------:R-:W-:-:S07]  /*1320*/  LOP3.LUT R25, R21, R25, RZ, 0xfc, !PT ;  /* 0x0000001915197212 */ /* 0x000fce00078efcff */
[----:B------:R-:W-:Y:S05]  /*1330*/  @!P0 BRA `(.L_x_23) ;  /* 0x00000000006c8947 */ /* 0x000fea0003800000 */
[----:B------:R-:W-:Y:S02]  /*1340*/  IMAD.MOV R17, RZ, RZ, -R29 ;  /* 0x000000ffff117224 */ /* 0x000fe400078e0a1d */
[----:B------:R-:W-:-:S06]  /*1350*/  IMAD.MOV.U32 R16, RZ, RZ, RZ ;  /* 0x000000ffff107224 */ /* 0x000fcc00078e00ff */
[----:B------:R-:W-:Y:S02]  /*1360*/  DFMA R16, R26, -R16, R22 ;  /* 0x800000101a10722b */ /* 0x000fe40000000016 */
[----:B------:R-:W-:-:S04]  /*1370*/  DMUL.RP R22, R22, R24 ;  /* 0x0000001816167228 */ /* 0x000fc80000008000 */
[----:B------:R-:W-:-:S04]  /*1380*/  IADD3 R16, PT, PT, -R29, -0x43300000, RZ ;  /* 0xbcd000001d107810 */ /* 0x000fc80007ffe1ff */
[----:B------:R-:W-:Y:S02]  /*1390*/  FSETP.NEU.AND P0, PT, |R17|, R16, PT ;  /* 0x000000101100720b */ /* 0x000fe40003f0d200 */
[----:B------:R-:W-:Y:S02]  /*13a0*/  LOP3.LUT R21, R23, R21, RZ, 0x3c, !PT ;  /* 0x0000001517157212 */ /* 0x000fe400078e3cff */
[----:B------:R-:W-:Y:S02]  /*13b0*/  FSEL R26, R22, R26, !P0 ;  /* 0x0000001a161a7208 */ /* 0x000fe40004000000 */
[----:B------:R-:W-:Y:S01]  /*13c0*/  FSEL R27, R21, R27, !P0 ;  /* 0x0000001b151b7208 */ /* 0x000fe20004000000 */
[----:B------:R-:W-:Y:S06]  /*13d0*/  BRA `(.L_x_23) ;  /* 0x0000000000447947 */ /* 0x000fec0003800000 */
.L_x_22:
[----:B------:R-:W-:-:S14]  /*13e0*/  DSETP.NAN.AND P0, PT, R20, R20, PT ;  /* 0x000000141400722a */ /* 0x000fdc0003f08000 */
[----:B------:R-:W-:Y:S05]  /*13f0*/  @P0 BRA `(.L_x_24) ;  /* 0x0000000000340947 */ /* 0x000fea0003800000 */
[----:B------:R-:W-:Y:S01]  /*1400*/  ISETP.NE.AND P0, PT, R31, R30, PT ;  /* 0x0000001e1f00720c */ /* 0x000fe20003f05270 */
[----:B------:R-:W-:Y:S02]  /*1410*/  IMAD.MOV.U32 R26, RZ, RZ, 0x0 ;  /* 0x00000000ff1a7424 */ /* 0x000fe400078e00ff */
[----:B------:R-:W-:-:S10]  /*1420*/  IMAD.MOV.U32 R27, RZ, RZ, -0x80000 ;  /* 0xfff80000ff1b7424 */ /* 0x000fd400078e00ff */
[----:B------:R-:W-:Y:S05]  /*1430*/  @!P0 BRA `(.L_x_23) ;  /* 0x00000000002c8947 */ /* 0x000fea0003800000 */
[----:B------:R-:W-:Y:S02]  /*1440*/  ISETP.NE.AND P0, PT, R31, 0x7ff00000, PT ;  /* 0x7ff000001f00780c */ /* 0x000fe40003f05270 */
[----:B------:R-:W-:Y:S02]  /*1450*/  LOP3.LUT R20, R21, 0x4073b000, RZ, 0x3c, !PT ;  /* 0x4073b00015147812 */ /* 0x000fe400078e3cff */
[----:B------:R-:W-:Y:S02]  /*1460*/  ISETP.EQ.OR P0, PT, R30, RZ, !P0 ;  /* 0x000000ff1e00720c */ /* 0x000fe40004702670 */
[----:B------:R-:W-:-:S11]  /*1470*/  LOP3.LUT R27, R20, 0x80000000, RZ, 0xc0, !PT ;  /* 0x80000000141b7812 */ /* 0x000fd600078ec0ff */
[----:B------:R-:W-:Y:S01]  /*1480*/  @P0 LOP3.LUT R16, R27, 0x7ff00000, RZ, 0xfc, !PT ;  /* 0x7ff000001b100812 */ /* 0x000fe200078efcff */
[----:B------:R-:W-:Y:S02]  /*1490*/  @!P0 IMAD.MOV.U32 R26, RZ, RZ, RZ ;  /* 0x000000ffff1a8224 */ /* 0x000fe400078e00ff */
[----:B------:R-:W-:Y:S02]  /*14a0*/  @P0 IMAD.MOV.U32 R26, RZ, RZ, RZ ;  /* 0x000000ffff1a0224 */ /* 0x000fe400078e00ff */
[----:B------:R-:W-:Y:S01]  /*14b0*/  @P0 IMAD.MOV.U32 R27, RZ, RZ, R16 ;  /* 0x000000ffff1b0224 */ /* 0x000fe200078e0010 */
[----:B------:R-:W-:Y:S06]  /*14c0*/  BRA `(.L_x_23) ;  /* 0x0000000000087947 */ /* 0x000fec0003800000 */
.L_x_24:
[----:B------:R-:W-:Y:S01]  /*14d0*/  LOP3.LUT R27, R21, 0x80000, RZ, 0xfc, !PT ;  /* 0x00080000151b7812 */ /* 0x000fe200078efcff */
[----:B------:R-:W-:-:S07]  /*14e0*/  IMAD.MOV.U32 R26, RZ, RZ, R20 ;  /* 0x000000ffff1a7224 */ /* 0x000fce00078e0014 */
.L_x_23:
[----:B------:R-:W-:Y:S05]  /*14f0*/  BSYNC.RECONVERGENT B2 ;  /* 0x0000000000027941 */ /* 0x000fea0003800200 */
.L_x_21:
[----:B------:R-:W-:Y:S02]  /*1500*/  IMAD.MOV.U32 R29, RZ, RZ, 0x0 ;  /* 0x00000000ff1d7424 */ /* 0x000fe400078e00ff */
[----:B------:R-:W-:Y:S02]  /*1510*/  IMAD.MOV.U32 R16, RZ, RZ, R26 ;  /* 0x000000ffff107224 */ /* 0x000fe400078e001a */
[----:B------:R-:W-:Y:S01]  /*1520*/  IMAD.MOV.U32 R17, RZ, RZ, R27 ;  /* 0x000000ffff117224 */ /* 0x000fe200078e001b */
[----:B------:R-:W-:Y:S06]  /*1530*/  RET.REL.NODEC R28 `(PBF_1) ;  /* 0xffffffe81cb07950 */ /* 0x000fec0003c3ffff */
        .weak           $__internal_1_$__cuda_sm20_rcp_rn_f32_slowpath
        .type           $__internal_1_$__cuda_sm20_rcp_rn_f32_slowpath,@function
        .size           $__internal_1_$__cuda_sm20_rcp_rn_f32_slowpath,($PBF_1$__internal_accurate_pow - $__internal_1_$__cuda_sm20_rcp_rn_f32_slowpath)
$__internal_1_$__cuda_sm20_rcp_rn_f32_slowpath:
[----:B------:R-:W-:Y:S01]  /*1540*/  IMAD.SHL.U32 R0, R2, 0x2, RZ ;  /* 0x0000000202007824 */ /* 0x000fe200078e00ff */
[----:B------:R-:W-:Y:S04]  /*1550*/  BSSY.RECONVERGENT B1, `(.L_x_25) ;  /* 0x0000031000017945 */ /* 0x000fe80003800200 */
[----:B------:R-:W-:Y:S02]  /*1560*/  SHF.R.U32.HI R8, RZ, 0x18, R0 ;  /* 0x00000018ff087819 */ /* 0x000fe40000011600 */
[----:B------:R-:W-:Y:S02]  /*1570*/  MOV R0, R2 ;  /* 0x0000000200007202 */ /* 0x000fe40000000f00 */
[----:B------:R-:W-:-:S13]  /*1580*/  ISETP.NE.U32.AND P0, PT, R8, RZ, PT ;  /* 0x000000ff0800720c */ /* 0x000fda0003f05070 */
[----:B------:R-:W-:Y:S05]  /*1590*/  @P0 BRA `(.L_x_26) ;  /* 0x0000000000280947 */ /* 0x000fea0003800000 */
[----:B------:R-:W-:-:S05]  /*15a0*/  IMAD.SHL.U32 R2, R0, 0x2, RZ ;  /* 0x0000000200027824 */ /* 0x000fca00078e00ff */
[----:B------:R-:W-:-:S13]  /*15b0*/  ISETP.NE.AND P0, PT, R2, RZ, PT ;  /* 0x000000ff0200720c */ /* 0x000fda0003f05270 */
[----:B------:R-:W-:Y:S01]  /*15c0*/  @P0 FFMA R4, R0, 1.84467440737095516160e+19, RZ ;  /* 0x5f80000000040823 */ /* 0x000fe200000000ff */
[----:B------:R-:W-:Y:S08]  /*15d0*/  @!P0 MUFU.RCP R3, R0 ;  /* 0x0000000000038308 */ /* 0x000ff00000001000 */
[----:B------:R-:W0:Y:S02]  /*15e0*/  @P0 MUFU.RCP R5, R4 ;  /* 0x0000000400050308 */ /* 0x000e240000001000 */
[----:B0-----:R-:W-:-:S04]  /*15f0*/  @P0 FFMA R2, R4, R5, -1 ;  /* 0xbf80000004020423 */ /* 0x001fc80000000005 */
[----:B------:R-:W-:-:S04]  /*1600*/  @P0 FADD.FTZ R2, -R2, -RZ ;  /* 0x800000ff02020221 */ /* 0x000fc80000010100 */
[----:B------:R-:W-:-:S04]  /*1610*/  @P0 FFMA R2, R5, R2, R5 ;  /* 0x0000000205020223 */ /* 0x000fc80000000005 */
[----:B------:R-:W-:Y:S01]  /*1620*/  @P0 FFMA R3, R2, 1.84467440737095516160e+19, RZ ;  /* 0x5f80000002030823 */ /* 0x000fe200000000ff */
[----:B------:R-:W-:Y:S06]  /*1630*/  BRA `(.L_x_27) ;  /* 0x0000000000887947 */ /* 0x000fec0003800000 */
.L_x_26:
[----:B------:R-:W-:-:S05]  /*1640*/  VIADD R9, R8, 0xffffff03 ;  /* 0xffffff0308097836 */ /* 0x000fca0000000000 */
[----:B------:R-:W-:-:S13]  /*1650*/  ISETP.GT.U32.AND P0, PT, R9, 0x1, PT ;  /* 0x000000010900780c */ /* 0x000fda0003f04070 */
[----:B------:R-:W-:Y:S05]  /*1660*/  @P0 BRA `(.L_x_28) ;  /* 0x0000000000780947 */ /* 0x000fea0003800000 */
[----:B------:R-:W-:Y:S01]  /*1670*/  LOP3.LUT R2, R0, 0x7fffff, RZ, 0xc0, !PT ;  /* 0x007fffff00027812 */ /* 0x000fe200078ec0ff */
[----:B------:R-:W-:-:S03]  /*1680*/  IMAD.MOV.U32 R6, RZ, RZ, 0x3 ;  /* 0x00000003ff067424 */ /* 0x000fc600078e00ff */
[----:B------:R-:W-:Y:S02]  /*1690*/  LOP3.LUT R2, R2, 0x3f800000, RZ, 0xfc, !PT ;  /* 0x3f80000002027812 */ /* 0x000fe400078efcff */
[----:B------:R-:W-:Y:S02]  /*16a0*/  SHF.L.U32 R6, R6, R9, RZ ;  /* 0x0000000906067219 */ /* 0x000fe400000006ff */
[----:B------:R-:W0:Y:S02]  /*16b0*/  MUFU.RCP R3, R2 ;  /* 0x0000000200037308 */ /* 0x000e240000001000 */
[----:B0-----:R-:W-:-:S04]  /*16c0*/  FFMA R4, R2, R3, -1 ;  /* 0xbf80000002047423 */ /* 0x001fc80000000003 */
[----:B------:R-:W-:-:S04]  /*16d0*/  FADD.FTZ R4, -R4, -RZ ;  /* 0x800000ff04047221 */ /* 0x000fc80000010100 */
[CCC-:B------:R-:W-:Y:S01]  /*16e0*/  FFMA.RM R5, R3.reuse, R4.reuse, R3.reuse ;  /* 0x0000000403057223 */ /* 0x1c0fe20000004003 */
[----:B------:R-:W-:-:S04]  /*16f0*/  FFMA.RP R4, R3, R4, R3 ;  /* 0x0000000403047223 */ /* 0x000fc80000008003 */
[C---:B------:R-:W-:Y:S02]  /*1700*/  LOP3.LUT R3, R5.reuse, 0x7fffff, RZ, 0xc0, !PT ;  /* 0x007fffff05037812 */ /* 0x040fe400078ec0ff */
[----:B------:R-:W-:Y:S02]  /*1710*/  FSETP.NEU.FTZ.AND P0, PT, R5, R4, PT ;  /* 0x000000040500720b */ /* 0x000fe40003f1d000 */
[----:B------:R-:W-:Y:S02]  /*1720*/  LOP3.LUT R3, R3, 0x800000, RZ, 0xfc, !PT ;  /* 0x0080000003037812 */ /* 0x000fe400078efcff */
[----:B------:R-:W-:Y:S02]  /*1730*/  SEL R4, RZ, 0xffffffff, !P0 ;  /* 0xffffffffff047807 */ /* 0x000fe40004000000 */
[----:B------:R-:W-:-:S03]  /*1740*/  LOP3.LUT R6, R6, R3, RZ, 0xc0, !PT ;  /* 0x0000000306067212 */ /* 0x000fc600078ec0ff */
[----:B------:R-:W-:Y:S01]  /*1750*/  IMAD.MOV R4, RZ, RZ, -R4 ;  /* 0x000000ffff047224 */ /* 0x000fe200078e0a04 */
[----:B------:R-:W-:-:S04]  /*1760*/  SHF.R.U32.HI R6, RZ, R9, R6 ;  /* 0x00000009ff067219 */ /* 0x000fc80000011606 */
[----:B------:R-:W-:Y:S02]  /*1770*/  LOP3.LUT P1, RZ, R4, R9, R3, 0xf8, !PT ;  /* 0x0000000904ff7212 */ /* 0x000fe4000782f803 */
[C---:B------:R-:W-:Y:S02]  /*1780*/  LOP3.LUT P0, RZ, R6.reuse, 0x1, RZ, 0xc0, !PT ;  /* 0x0000000106ff7812 */ /* 0x040fe4000780c0ff */
[----:B------:R-:W-:-:S04]  /*1790*/  LOP3.LUT P2, RZ, R6, 0x2, RZ, 0xc0, !PT ;  /* 0x0000000206ff7812 */ /* 0x000fc8000784c0ff */
[----:B------:R-:W-:Y:S02]  /*17a0*/  PLOP3.LUT P0, PT, P0, P1, P2, 0xe0, 0x0 ;  /* 0x000000000000781c */ /* 0x000fe40000703c20 */
[----:B------:R-:W-:Y:S02]  /*17b0*/  LOP3.LUT P1, RZ, R0, 0x7fffff, RZ, 0xc0, !PT ;  /* 0x007fffff00ff7812 */ /* 0x000fe4000782c0ff */
[----:B------:R-:W-:-:S05]  /*17c0*/  SEL R2, RZ, 0x1, !P0 ;  /* 0x00000001ff027807 */ /* 0x000fca0004000000 */
[----:B------:R-:W-:-:S05]  /*17d0*/  IMAD.MOV R2, RZ, RZ, -R2 ;  /* 0x000000ffff027224 */ /* 0x000fca00078e0a02 */
[----:B------:R-:W-:Y:S01]  /*17e0*/  ISETP.GE.AND P0, PT, R2, RZ, PT ;  /* 0x000000ff0200720c */ /* 0x000fe20003f06270 */
[----:B------:R-:W-:-:S05]  /*17f0*/  VIADD R2, R8, 0xffffff04 ;  /* 0xffffff0408027836 */ /* 0x000fca0000000000 */
[----:B------:R-:W-:-:S07]  /*1800*/  SHF.R.U32.HI R3, RZ, R2, R3 ;  /* 0x00000002ff037219 */ /* 0x000fce0000011603 */
[----:B------:R-:W-:-:S04]  /*1810*/  @!P0 VIADD R3, R3, 0x1 ;  /* 0x0000000103038836 */ /* 0x000fc80000000000 */
[----:B------:R-:W-:-:S05]  /*1820*/  @!P1 IMAD.SHL.U32 R3, R3, 0x2, RZ ;  /* 0x0000000203039824 */ /* 0x000fca00078e00ff */
[----:B------:R-:W-:Y:S01]  /*1830*/  LOP3.LUT R3, R3, 0x80000000, R0, 0xf8, !PT ;  /* 0x8000000003037812 */ /* 0x000fe200078ef800 */
[----:B------:R-:W-:Y:S06]  /*1840*/  BRA `(.L_x_27) ;  /* 0x0000000000047947 */ /* 0x000fec0003800000 */
.L_x_28:
[----:B------:R0:W1:Y:S02]  /*1850*/  MUFU.RCP R3, R0 ;  /* 0x0000000000037308 */ /* 0x0000640000001000 */
.L_x_27:
[----:B------:R-:W-:Y:S05]  /*1860*/  BSYNC.RECONVERGENT B1 ;  /* 0x0000000000017941 */ /* 0x000fea0003800200 */
.L_x_25:
[----:B01----:R-:W-:Y:S02]  /*1870*/  IMAD.MOV.U32 R0, RZ, RZ, R3 ;  /* 0x000000ffff007224 */ /* 0x003fe400078e0003 */
[----:B------:R-:W-:Y:S02]  /*1880*/  IMAD.MOV.U32 R2, RZ, RZ, R7 ;  /* 0x000000ffff027224 */ /* 0x000fe400078e0007 */
[----:B------:R-:W-:-:S04]  /*1890*/  IMAD.MOV.U32 R3, RZ, RZ, 0x0 ;  /* 0x00000000ff037424 */ /* 0x000fc800078e00ff */
[----:B------:R-:W-:Y:S05]  /*18a0*/  RET.REL.NODEC R2 `(PBF_1) ;  /* 0xffffffe402d47950 */ /* 0x000fea0003c3ffff */
        .type           $PBF_1$__internal_accurate_pow,@function
        .size           $PBF_1$__internal_accurate_pow,(.L_x_33 - $PBF_1$__internal_accurate_pow)
$PBF_1$__internal_accurate_pow:
[----:B------:R-:W-:Y:S01]  /*18b0*/  ISETP.GT.U32.AND P6, PT, R25, 0xfffff, PT ;  /* 0x000fffff1900780c */ /* 0x000fe20003fc4070 */
[----:B------:R-:W-:Y:S01]  /*18c0*/  IMAD.MOV.U32 R20, RZ, RZ, R24 ;  /* 0x000000ffff147224 */ /* 0x000fe200078e0018 */
[--C-:B------:R-:W-:Y:S01]  /*18d0*/  SHF.R.U32.HI R41, RZ, 0x14, R25.reuse ;  /* 0x00000014ff297819 */ /* 0x100fe20000011619 */
[--C-:B------:R-:W-:Y:S01]  /*18e0*/  IMAD.MOV.U32 R21, RZ, RZ, R25.reuse ;  /* 0x000000ffff157224 */ /* 0x100fe200078e0019 */
[----:B------:R-:W-:Y:S01]  /*18f0*/  UMOV UR12, 0x7d2cafe2 ;  /* 0x7d2cafe2000c7882 */ /* 0x000fe20000000000 */
[----:B------:R-:W-:Y:S01]  /*1900*/  IMAD.MOV.U32 R22, RZ, RZ, R25 ;  /* 0x000000ffff167224 */ /* 0x000fe200078e0019 */
[----:B------:R-:W-:Y:S01]  /*1910*/  UMOV UR13, 0x3eb0f5ff ;  /* 0x3eb0f5ff000d7882 */ /* 0x000fe20000000000 */
[----:B------:R-:W-:Y:S01]  /*1920*/  IMAD.MOV.U32 R23, RZ, RZ, 0x3ed0f5d2 ;  /* 0x3ed0f5d2ff177424 */ /* 0x000fe200078e00ff */
[----:B------:R-:W-:Y:S01]  /*1930*/  UMOV UR14, 0x3b39803f ;  /* 0x3b39803f000e7882 */ /* 0x000fe20000000000 */
[----:B------:R-:W-:-:S04]  /*1940*/  UMOV UR15, 0x3c7abc9e ;  /* 0x3c7abc9e000f7882 */ /* 0x000fc80000000000 */
[----:B------:R-:W-:-:S10]  /*1950*/  @!P6 DMUL R20, R20, 1.80143985094819840000e+16 ;  /* 0x435000001414e828 */ /* 0x000fd40000000000 */
[----:B------:R-:W-:Y:S01]  /*1960*/  @!P6 IMAD.MOV.U32 R22, RZ, RZ, R21 ;  /* 0x000000ffff16e224 */ /* 0x000fe200078e0015 */
[----:B------:R-:W-:Y:S01]  /*1970*/  @!P6 LEA.HI R41, R21, 0xffffffca, RZ, 0xc ;  /* 0xffffffca1529e811 */ /* 0x000fe200078f60ff */
[----:B------:R-:W-:Y:S02]  /*1980*/  @!P6 IMAD.MOV.U32 R24, RZ, RZ, R20 ;  /* 0x000000ffff18e224 */ /* 0x000fe400078e0014 */
[----:B------:R-:W-:Y:S01]  /*1990*/  IMAD.MOV.U32 R20, RZ, RZ, RZ ;  /* 0x000000ffff147224 */ /* 0x000fe200078e00ff */
[----:B------:R-:W-:-:S04]  /*19a0*/  LOP3.LUT R22, R22, 0x800fffff, RZ, 0xc0, !PT ;  /* 0x800fffff16167812 */ /* 0x000fc800078ec0ff */
[----:B------:R-:W-:Y:S02]  /*19b0*/  LOP3.LUT R25, R22, 0x3ff00000, RZ, 0xfc, !PT ;  /* 0x3ff0000016197812 */ /* 0x000fe400078efcff */
[----:B------:R-:W-:Y:S02]  /*19c0*/  MOV R22, 0x41ad3b5a ;  /* 0x41ad3b5a00167802 */ /* 0x000fe40000000f00 */
[----:B------:R-:W-:-:S13]  /*19d0*/  ISETP.GE.U32.AND P6, PT, R25, 0x3ff6a09f, PT ;  /* 0x3ff6a09f1900780c */ /* 0x000fda0003fc6070 */
[----:B------:R-:W-:-:S04]  /*19e0*/  @P6 VIADD R21, R25, 0xfff00000 ;  /* 0xfff0000019156836 */ /* 0x000fc80000000000 */
[----:B------:R-:W-:-:S06]  /*19f0*/  @P6 IMAD.MOV.U32 R25, RZ, RZ, R21 ;  /* 0x000000ffff196224 */ /* 0x000fcc00078e0015 */
[C---:B------:R-:W-:Y:S02]  /*1a00*/  DADD R26, R24.reuse, 1 ;  /* 0x3ff00000181a7429 */ /* 0x040fe40000000000 */
[----:B------:R-:W-:-:S04]  /*1a10*/  DADD R24, R24, -1 ;  /* 0xbff0000018187429 */ /* 0x000fc80000000000 */
[----:B------:R-:W0:Y:S02]  /*1a20*/  MUFU.RCP64H R21, R27 ;  /* 0x0000001b00157308 */ /* 0x000e240000001800 */
[----:B0-----:R-:W-:-:S08]  /*1a30*/  DFMA R34, -R26, R20, 1 ;  /* 0x3ff000001a22742b */ /* 0x001fd00000000114 */
[----:B------:R-:W-:-:S08]  /*1a40*/  DFMA R34, R34, R34, R34 ;  /* 0x000000222222722b */ /* 0x000fd00000000022 */
[----:B------:R-:W-:-:S08]  /*1a50*/  DFMA R34, R20, R34, R20 ;  /* 0x000000221422722b */ /* 0x000fd00000000014 */
[----:B------:R-:W-:-:S08]  /*1a60*/  DMUL R20, R24, R34 ;  /* 0x0000002218147228 */ /* 0x000fd00000000000 */
[----:B------:R-:W-:-:S08]  /*1a70*/  DFMA R20, R24, R34, R20 ;  /* 0x000000221814722b */ /* 0x000fd00000000014 */
[----:B------:R-:W-:Y:S02]  /*1a80*/  DMUL R32, R20, R20 ;  /* 0x0000001414207228 */ /* 0x000fe40000000000 */
[----:B------:R-:W-:-:S06]  /*1a90*/  DADD R26, R24, -R20 ;  /* 0x00000000181a7229 */ /* 0x000fcc0000000814 */
[----:B------:R-:W-:Y:S01]  /*1aa0*/  DFMA R22, R32, UR12, R22 ;  /* 0x0000000c20167c2b */ /* 0x000fe20008000016 */
[----:B------:R-:W-:Y:S01]  /*1ab0*/  UMOV UR12, 0x75488a3f ;  /* 0x75488a3f000c7882 */ /* 0x000fe20000000000 */
[----:B------:R-:W-:Y:S01]  /*1ac0*/  UMOV UR13, 0x3ef3b20a ;  /* 0x3ef3b20a000d7882 */ /* 0x000fe20000000000 */
[----:B------:R-:W-:-:S05]  /*1ad0*/  DADD R26, R26, R26 ;  /* 0x000000001a1a7229 */ /* 0x000fca000000001a */
[----:B------:R-:W-:Y:S01]  /*1ae0*/  DFMA R30, R32, R22, UR12 ;  /* 0x0000000c201e7e2b */ /* 0x000fe20008000016 */
[----:B------:R-:W-:Y:S01]  /*1af0*/  UMOV UR12, 0xe4faecd5 ;  /* 0xe4faecd5000c7882 */ /* 0x000fe20000000000 */
[----:B------:R-:W-:Y:S01]  /*1b00*/  UMOV UR13, 0x3f1745cd ;  /* 0x3f1745cd000d7882 */ /* 0x000fe20000000000 */
[-C--:B------:R-:W-:Y:S02]  /*1b10*/  DFMA R26, R24, -R20.reuse, R26 ;  /* 0x80000014181a722b */ /* 0x080fe4000000001a */
[----:B------:R-:W-:-:S03]  /*1b20*/  DMUL R24, R20, R20 ;  /* 0x0000001414187228 */ /* 0x000fc60000000000 */
[----:B------:R-:W-:Y:S01]  /*1b30*/  DFMA R30, R32, R30, UR12 ;  /* 0x0000000c201e7e2b */ /* 0x000fe2000800001e */
[----:B------:R-:W-:Y:S01]  /*1b40*/  UMOV UR12, 0x258a578b ;  /* 0x258a578b000c7882 */ /* 0x000fe20000000000 */
[----:B------:R-:W-:Y:S01]  /*1b50*/  UMOV UR13, 0x3f3c71c7 ;  /* 0x3f3c71c7000d7882 */ /* 0x000fe20000000000 */
[----:B------:R-:W-:-:S05]  /*1b60*/  DMUL R26, R34, R26 ;  /* 0x0000001a221a7228 */ /* 0x000fca0000000000 */
[----:B------:R-:W-:Y:S01]  /*1b70*/  DFMA R30, R32, R30, UR12 ;  /* 0x0000000c201e7e2b */ /* 0x000fe2000800001e */
[----:B------:R-:W-:Y:S01]  /*1b80*/  UMOV UR12, 0x9242b910 ;  /* 0x9242b910000c7882 */ /* 0x000fe20000000000 */
[----:B------:R-:W-:-:S03]  /*1b90*/  UMOV UR13, 0x3f624924 ;  /* 0x3f624924000d7882 */ /* 0x000fc60000000000 */
[----:B------:R-:W-:Y:S02]  /*1ba0*/  VIADD R37, R27, 0x100000 ;  /* 0x001000001b257836 */ /* 0x000fe40000000000 */
[----:B------:R-:W-:Y:S01]  /*1bb0*/  IMAD.MOV.U32 R36, RZ, RZ, R26 ;  /* 0x000000ffff247224 */ /* 0x000fe200078e001a */
[----:B------:R-:W-:Y:S01]  /*1bc0*/  DFMA R30, R32, R30, UR12 ;  /* 0x0000000c201e7e2b */ /* 0x000fe2000800001e */
[----:B------:R-:W-:Y:S01]  /*1bd0*/  UMOV UR12, 0x99999dfb ;  /* 0x99999dfb000c7882 */ /* 0x000fe20000000000 */
[----:B------:R-:W-:-:S06]  /*1be0*/  UMOV UR13, 0x3f899999 ;  /* 0x3f899999000d7882 */ /* 0x000fcc0000000000 */
[----:B------:R-:W-:Y:S01]  /*1bf0*/  DFMA R30, R32, R30, UR12 ;  /* 0x0000000c201e7e2b */ /* 0x000fe2000800001e */
[----:B------:R-:W-:Y:S01]  /*1c00*/  UMOV UR12, 0x55555555 ;  /* 0x55555555000c7882 */ /* 0x000fe20000000000 */
[----:B------:R-:W-:-:S06]  /*1c10*/  UMOV UR13, 0x3fb55555 ;  /* 0x3fb55555000d7882 */ /* 0x000fcc0000000000 */
[----:B------:R-:W-:-:S08]  /*1c20*/  DFMA R22, R32, R30, UR12 ;  /* 0x0000000c20167e2b */ /* 0x000fd0000800001e */
[----:B------:R-:W-:Y:S01]  /*1c30*/  DADD R28, -R22, UR12 ;  /* 0x0000000c161c7e29 */ /* 0x000fe20008000100 */
[----:B------:R-:W-:Y:S01]  /*1c40*/  UMOV UR12, 0xb9e7b0 ;  /* 0x00b9e7b0000c7882 */ /* 0x000fe20000000000 */
[----:B------:R-:W-:-:S06]  /*1c50*/  UMOV UR13, 0x3c46a4cb ;  /* 0x3c46a4cb000d7882 */ /* 0x000fcc0000000000 */
[----:B------:R-:W-:Y:S02]  /*1c60*/  DFMA R32, R32, R30, R28 ;  /* 0x0000001e2020722b */ /* 0x000fe4000000001c */
[C---:B------:R-:W-:Y:S02]  /*1c70*/  DMUL R28, R20.reuse, R24 ;  /* 0x00000018141c7228 */ /* 0x040fe40000000000 */
[----:B------:R-:W-:-:S04]  /*1c80*/  DFMA R30, R20, R20, -R24 ;  /* 0x00000014141e722b */ /* 0x000fc80000000818 */
[----:B------:R-:W-:Y:S01]  /*1c90*/  DADD R32, R32, -UR12 ;  /* 0x8000000c20207e29 */ /* 0x000fe20008000000 */
[----:B------:R-:W-:Y:S01]  /*1ca0*/  UMOV UR12, 0x80000000 ;  /* 0x80000000000c7882 */ /* 0x000fe20000000000 */
[C---:B------:R-:W-:Y:S01]  /*1cb0*/  DFMA R34, R20.reuse, R24, -R28 ;  /* 0x000000181422722b */ /* 0x040fe2000000081c */
[----:B------:R-:W-:Y:S01]  /*1cc0*/  UMOV UR13, 0x43300000 ;  /* 0x43300000000d7882 */ /* 0x000fe20000000000 */
[----:B------:R-:W-:-:S06]  /*1cd0*/  DFMA R30, R20, R36, R30 ;  /* 0x00000024141e722b */ /* 0x000fcc000000001e */
[----:B------:R-:W-:Y:S02]  /*1ce0*/  DFMA R34, R26, R24, R34 ;  /* 0x000000181a22722b */ /* 0x000fe40000000022 */
[----:B------:R-:W-:-:S06]  /*1cf0*/  DADD R24, R22, R32 ;  /* 0x0000000016187229 */ /* 0x000fcc0000000020 */
[----:B------:R-:W-:Y:S02]  /*1d00*/  DFMA R34, R20, R30, R34 ;  /* 0x0000001e1422722b */ /* 0x000fe40000000022 */
[----:B------:R-:W-:Y:S02]  /*1d10*/  DMUL R30, R24, R28 ;  /* 0x0000001c181e7228 */ /* 0x000fe40000000000 */
[----:B------:R-:W-:-:S06]  /*1d20*/  DADD R36, R22, -R24 ;  /* 0x0000000016247229 */ /* 0x000fcc0000000818 */
[----:B------:R-:W-:Y:S02]  /*1d30*/  DFMA R22, R24, R28, -R30 ;  /* 0x0000001c1816722b */ /* 0x000fe4000000081e */
[----:B------:R-:W-:-:S06]  /*1d40*/  DADD R36, R32, R36 ;  /* 0x0000000020247229 */ /* 0x000fcc0000000024 */
[----:B------:R-:W-:-:S08]  /*1d50*/  DFMA R22, R24, R34, R22 ;  /* 0x000000221816722b */ /* 0x000fd00000000016 */
[----:B------:R-:W-:-:S08]  /*1d60*/  DFMA R28, R36, R28, R22 ;  /* 0x0000001c241c722b */ /* 0x000fd00000000016 */
[----:B------:R-:W-:-:S08]  /*1d70*/  DADD R24, R30, R28 ;  /* 0x000000001e187229 */ /* 0x000fd0000000001c */
[--C-:B------:R-:W-:Y:S02]  /*1d80*/  DADD R22, R20, R24.reuse ;  /* 0x0000000014167229 */ /* 0x100fe40000000018 */
[----:B------:R-:W-:-:S06]  /*1d90*/  DADD R30, R30, -R24 ;  /* 0x000000001e1e7229 */ /* 0x000fcc0000000818 */
[----:B------:R-:W-:Y:S02]  /*1da0*/  DADD R20, R20, -R22 ;  /* 0x0000000014147229 */ /* 0x000fe40000000816 */
[----:B------:R-:W-:-:S06]  /*1db0*/  DADD R30, R28, R30 ;  /* 0x000000001c1e7229 */ /* 0x000fcc000000001e */
[----:B------:R-:W-:Y:S01]  /*1dc0*/  DADD R20, R24, R20 ;  /* 0x0000000018147229 */ /* 0x000fe20000000014 */
[C---:B------:R-:W-:Y:S02]  /*1dd0*/  VIADD R24, R41.reuse, 0xfffffc01 ;  /* 0xfffffc0129187836 */ /* 0x040fe40000000000 */
[----:B------:R-:W-:Y:S02]  /*1de0*/  @P6 VIADD R24, R41, 0xfffffc02 ;  /* 0xfffffc0229186836 */ /* 0x000fe40000000000 */
[----:B------:R-:W-:-:S03]  /*1df0*/  IMAD.MOV.U32 R25, RZ, RZ, 0x43300000 ;  /* 0x43300000ff197424 */ /* 0x000fc600078e00ff */
[----:B------:R-:W-:Y:S01]  /*1e00*/  DADD R20, R30, R20 ;  /* 0x000000001e147229 */ /* 0x000fe20000000014 */
[----:B------:R-:W-:-:S06]  /*1e10*/  LOP3.LUT R24, R24, 0x80000000, RZ, 0x3c, !PT ;  /* 0x8000000018187812 */ /* 0x000fcc00078e3cff */
[----:B------:R-:W-:Y:S01]  /*1e20*/  DADD R24, R24, -UR12 ;  /* 0x8000000c18187e29 */ /* 0x000fe20008000000 */
[----:B------:R-:W-:Y:S01]  /*1e30*/  UMOV UR12, 0xfefa39ef ;  /* 0xfefa39ef000c7882 */ /* 0x000fe20000000000 */
[----:B------:R-:W-:Y:S01]  /*1e40*/  DADD R28, R26, R20 ;  /* 0x000000001a1c7229 */ /* 0x000fe20000000014 */
[----:B------:R-:W-:-:S07]  /*1e50*/  UMOV UR13, 0x3fe62e42 ;  /* 0x3fe62e42000d7882 */ /* 0x000fce0000000000 */
[----:B------:R-:W-:-:S08]  /*1e60*/  DADD R26, R22, R28 ;  /* 0x00000000161a7229 */ /* 0x000fd0000000001c */
[--C-:B------:R-:W-:Y:S02]  /*1e70*/  DFMA R20, R24, UR12, R26.reuse ;  /* 0x0000000c18147c2b */ /* 0x100fe4000800001a */
[----:B------:R-:W-:-:S06]  /*1e80*/  DADD R30, R22, -R26 ;  /* 0x00000000161e7229 */ /* 0x000fcc000000081a */
[----:B------:R-:W-:Y:S02]  /*1e90*/  DFMA R22, R24, -UR12, R20 ;  /* 0x8000000c18167c2b */ /* 0x000fe40008000014 */
[----:B------:R-:W-:Y:S01]  /*1ea0*/  DADD R30, R28, R30 ;  /* 0x000000001c1e7229 */ /* 0x000fe2000000001e */
[----:B------:R-:W-:Y:S01]  /*1eb0*/  LOP3.LUT R29, R43, 0xff0fffff, RZ, 0xc0, !PT ;  /* 0xff0fffff2b1d7812 */ /* 0x000fe200078ec0ff */
[----:B------:R-:W-:-:S04]  /*1ec0*/  IMAD.MOV.U32 R28, RZ, RZ, R42 ;  /* 0x000000ffff1c7224 */ /* 0x000fc800078e002a */
[----:B------:R-:W-:-:S08]  /*1ed0*/  DADD R22, -R26, R22 ;  /* 0x000000001a167229 */ /* 0x000fd00000000116 */
[----:B------:R-:W-:-:S08]  /*1ee0*/  DADD R22, R30, -R22 ;  /* 0x000000001e167229 */ /* 0x000fd00000000816 */
[----:B------:R-:W-:Y:S01]  /*1ef0*/  DFMA R24, R24, UR14, R22 ;  /* 0x0000000e18187c2b */ /* 0x000fe20008000016 */
[----:B------:R-:W-:-:S05]  /*1f00*/  IMAD.SHL.U32 R22, R43, 0x2, RZ ;  /* 0x000000022b167824 */ /* 0x000fca00078e00ff */
[----:B------:R-:W-:Y:S02]  /*1f10*/  ISETP.GT.U32.AND P6, PT, R22, -0x2000001, PT ;  /* 0xfdffffff1600780c */ /* 0x000fe40003fc4070 */
[----:B------:R-:W-:Y:S02]  /*1f20*/  DADD R22, R20, R24 ;  /* 0x0000000014167229 */ /* 0x000fe40000000018 */
[----:B------:R-:W-:-:S06]  /*1f30*/  SEL R29, R29, R43, P6 ;  /* 0x0000002b1d1d7207 */ /* 0x000fcc0003000000 */
[----:B------:R-:W-:Y:S02]  /*1f40*/  DADD R20, R20, -R22 ;  /* 0x0000000014147229 */ /* 0x000fe40000000816 */
[----:B------:R-:W-:-:S06]  /*1f50*/  DMUL R30, R22, R28 ;  /* 0x0000001c161e7228 */ /* 0x000fcc0000000000 */
[----:B------:R-:W-:Y:S02]  /*1f60*/  DADD R20, R24, R20 ;  /* 0x0000000018147229 */ /* 0x000fe40000000014 */
[----:B------:R-:W-:-:S08]  /*1f70*/  DFMA R22, R22, R28, -R30 ;  /* 0x0000001c1616722b */ /* 0x000fd0000000081e */
[----:B------:R-:W-:Y:S01]  /*1f80*/  DFMA R28, R20, R28, R22 ;  /* 0x0000001c141c722b */ /* 0x000fe20000000016 */
[----:B------:R-:W-:Y:S02]  /*1f90*/  IMAD.MOV.U32 R22, RZ, RZ, 0x652b82fe ;  /* 0x652b82feff167424 */ /* 0x000fe400078e00ff */
[----:B------:R-:W-:-:S05]  /*1fa0*/  IMAD.MOV.U32 R23, RZ, RZ, 0x3ff71547 ;  /* 0x3ff71547ff177424 */ /* 0x000fca00078e00ff */
[----:B------:R-:W-:-:S08]  /*1fb0*/  DADD R20, R30, R28 ;  /* 0x000000001e147229 */ /* 0x000fd0000000001c */
[----:B------:R-:W-:Y:S02]  /*1fc0*/  DFMA R22, R20, R22, 6.75539944105574400000e+15 ;  /* 0x433800001416742b */ /* 0x000fe40000000016 */
[----:B------:R-:W-:Y:S01]  /*1fd0*/  FSETP.GEU.AND P6, PT, |R21|, 4.1917929649353027344, PT ;  /* 0x4086232b1500780b */ /* 0x000fe20003fce200 */
[----:B------:R-:W-:-:S05]  /*1fe0*/  DADD R30, R30, -R20 ;  /* 0x000000001e1e7229 */ /* 0x000fca0000000814 */
[----:B------:R-:W-:-:S03]  /*1ff0*/  DADD R24, R22, -6.75539944105574400000e+15 ;  /* 0xc338000016187429 */ /* 0x000fc60000000000 */
[----:B------:R-:W-:-:S05]  /*2000*/  DADD R28, R28, R30 ;  /* 0x000000001c1c7229 */ /* 0x000fca000000001e */
[----:B------:R-:W-:Y:S01]  /*2010*/  DFMA R26, R24, -UR12, R20 ;  /* 0x8000000c181a7c2b */ /* 0x000fe20008000014 */
[----:B------:R-:W-:Y:S01]  /*2020*/  UMOV UR12, 0x3b39803f ;  /* 0x3b39803f000c7882 */ /* 0x000fe20000000000 */
[----:B------:R-:W-:-:S06]  /*2030*/  UMOV UR13, 0x3c7abc9e ;  /* 0x3c7abc9e000d7882 */ /* 0x000fcc0000000000 */
[----:B------:R-:W-:Y:S01]  /*2040*/  DFMA R26, R24, -UR12, R26 ;  /* 0x8000000c181a7c2b */ /* 0x000fe2000800001a */
[----:B------:R-:W-:Y:S01]  /*2050*/  UMOV UR12, 0x69ce2bdf ;  /* 0x69ce2bdf000c7882 */ /* 0x000fe20000000000 */
[----:B------:R-:W-:Y:S01]  /*2060*/  IMAD.MOV.U32 R24, RZ, RZ, -0x35dec16 ;  /* 0xfca213eaff187424 */ /* 0x000fe200078e00ff */
[----:B------:R-:W-:Y:S01]  /*2070*/  UMOV UR13, 0x3e5ade15 ;  /* 0x3e5ade15000d7882 */ /* 0x000fe20000000000 */
[----:B------:R-:W-:-:S06]  /*2080*/  IMAD.MOV.U32 R25, RZ, RZ, 0x3e928af3 ;  /* 0x3e928af3ff197424 */ /* 0x000fcc00078e00ff */
[----:B------:R-:W-:Y:S01]  /*2090*/  DFMA R24, R26, UR12, R24 ;  /* 0x0000000c1a187c2b */ /* 0x000fe20008000018 */
[----:B------:R-:W-:Y:S01]  /*20a0*/  UMOV UR12, 0x62401315 ;  /* 0x62401315000c7882 */ /* 0x000fe20000000000 */
[----:B------:R-:W-:-:S06]  /*20b0*/  UMOV UR13, 0x3ec71dee ;  /* 0x3ec71dee000d7882 */ /* 0x000fcc0000000000 */
[----:B------:R-:W-:Y:S01]  /*20c0*/  DFMA R24, R26, R24, UR12 ;  /* 0x0000000c1a187e2b */ /* 0x000fe20008000018 */
        /* <DEDUP_REMOVED lines=20> */
[----:B------:R-:W-:-:S08]  /*2210*/  DFMA R24, R26, R24, UR12 ;  /* 0x0000000c1a187e2b */ /* 0x000fd00008000018 */
[----:B------:R-:W-:-:S08]  /*2220*/  DFMA R24, R26, R24, 1 ;  /* 0x3ff000001a18742b */ /* 0x000fd00000000018 */
[----:B------:R-:W-:-:S10]  /*2230*/  DFMA R24, R26, R24, 1 ;  /* 0x3ff000001a18742b */ /* 0x000fd40000000018 */
[----:B------:R-:W-:Y:S02]  /*2240*/  IMAD R27, R22, 0x100000, R25 ;  /* 0x00100000161b7824 */ /* 0x000fe400078e0219 */
[----:B------:R-:W-:Y:S01]  /*2250*/  IMAD.MOV.U32 R26, RZ, RZ, R24 ;  /* 0x000000ffff1a7224 */ /* 0x000fe200078e0018 */
[----:B------:R-:W-:Y:S06]  /*2260*/  @!P6 BRA `(.L_x_29) ;  /* 0x000000000030e947 */ /* 0x000fec0003800000 */
[C---:B------:R-:W-:Y:S02]  /*2270*/  DADD R26, R20.reuse, +INF ;  /* 0x7ff00000141a7429 */ /* 0x040fe40000000000 */
[----:B------:R-:W-:-:S08]  /*2280*/  DSETP.GEU.AND P6, PT, R20, RZ, PT ;  /* 0x000000ff1400722a */ /* 0x000fd00003fce000 */
[----:B------:R-:W-:Y:S02]  /*2290*/  FSEL R26, R26, RZ, P6 ;  /* 0x000000ff1a1a7208 */ /* 0x000fe40003000000 */
[----:B------:R-:W-:Y:S02]  /*22a0*/  FSEL R27, R27, RZ, P6 ;  /* 0x000000ff1b1b7208 */ /* 0x000fe40003000000 */
[----:B------:R-:W-:-:S13]  /*22b0*/  FSETP.GEU.AND P6, PT, |R21|, 4.2275390625, PT ;  /* 0x408748001500780b */ /* 0x000fda0003fce200 */
[----:B------:R-:W-:-:S04]  /*22c0*/  @!P6 LEA.HI R20, R22, R22, RZ, 0x1 ;  /* 0x000000161614e211 */ /* 0x000fc800078f08ff */
[----:B------:R-:W-:-:S05]  /*22d0*/  @!P6 SHF.R.S32.HI R21, RZ, 0x1, R20 ;  /* 0x00000001ff15e819 */ /* 0x000fca0000011414 */
[----:B------:R-:W-:Y:S02]  /*22e0*/  @!P6 IMAD.IADD R20, R22, 0x1, -R21 ;  /* 0x000000011614e824 */ /* 0x000fe400078e0a15 */
[----:B------:R-:W-:-:S03]  /*22f0*/  @!P6 IMAD R25, R21, 0x100000, R25 ;  /* 0x001000001519e824 */ /* 0x000fc600078e0219 */
[----:B------:R-:W-:Y:S01]  /*2300*/  @!P6 LEA R21, R20, 0x3ff00000, 0x14 ;  /* 0x3ff000001415e811 */ /* 0x000fe200078ea0ff */
[----:B------:R-:W-:-:S06]  /*2310*/  @!P6 IMAD.MOV.U32 R20, RZ, RZ, RZ ;  /* 0x000000ffff14e224 */ /* 0x000fcc00078e00ff */
[----:B------:R-:W-:-:S11]  /*2320*/  @!P6 DMUL R26, R24, R20 ;  /* 0x00000014181ae228 */ /* 0x000fd60000000000 */
.L_x_29:
[----:B------:R-:W-:Y:S01]  /*2330*/  DFMA R28, R28, R26, R26 ;  /* 0x0000001a1c1c722b */ /* 0x000fe2000000001a */
[----:B------:R-:W-:Y:S01]  /*2340*/  IMAD.MOV.U32 R41, RZ, RZ, 0x0 ;  /* 0x00000000ff297424 */ /* 0x000fe200078e00ff */
[----:B------:R-:W-:-:S08]  /*2350*/  DSETP.NEU.AND P6, PT, |R26|, +INF , PT ;  /* 0x7ff000001a00742a */ /* 0x000fd00003fcd200 */
[----:B------:R-:W-:Y:S02]  /*2360*/  FSEL R22, R26, R28, !P6 ;  /* 0x0000001c1a167208 */ /* 0x000fe40007000000 */
[----:B------:R-:W-:Y:S01]  /*2370*/  FSEL R23, R27, R29, !P6 ;  /* 0x0000001d1b177208 */ /* 0x000fe20007000000 */
[----:B------:R-:W-:Y:S06]  /*2380*/  RET.REL.NODEC R40 `(PBF_1) ;  /* 0xffffffdc281c7950 */ /* 0x000fec0003c3ffff */
.L_x_30:
[----:B------:R-:W-:-:S00]  /*2390*/  BRA `(.L_x_30) ;  /* 0xfffffffc00fc7947 */ /* 0x000fc0000383ffff */
[----:B------:R-:W-:-:S00]  /*23a0*/  NOP ;  /* 0x0000000000007918 */ /* 0x000fc00000000000 */
        /* <DEDUP_REMOVED lines=13> */
.L_x_33:


//--------------------- .nv.shared.reserved.0     --------------------------
	.section	.nv.shared.reserved.0,"aw",@nobits
	.weak		__nv_reservedSMEM_offset_0_alias
	.size		__nv_reservedSMEM_offset_0_alias, 0, 64
	.other		__nv_reservedSMEM_offset_0_alias,@"STO_CUDA_RESERVED_SHARED STV_DEFAULT"
__nv_reservedSMEM_offset_0_alias:
	.zero		0
	.zero		64


//--------------------- .nv.constant0.PBF_1       --------------------------
	.section	.nv.constant0.PBF_1,"a",@progbits
	.sectionflags	@""
	.align	4
.nv.constant0.PBF_1:
	.zero		920


//--------------------- SYMBOLS --------------------------

	.type		.nv.reservedSmem.offset0,@object
	.size		.nv.reservedSmem.offset0,0x4
